//
// Generated by NVIDIA NVVM Compiler
//
// Compiler Build ID: CL-36424714
// Cuda compilation tools, release 13.0, V13.0.88
// Based on NVVM 20.0.0
//

.version 9.0
.target sm_100
.address_size 64

	// .globl	_Z4SumaiiiiPdS_S_
// _ZZ9matrixMulPdS_S_iiiiiiiiE4ds_M has been demoted
// _ZZ9matrixMulPdS_S_iiiiiiiiE4ds_N has been demoted
// _ZZ7vec_dotPdS_S_iiiE4temp has been demoted
// _ZZ9MatDotVecPdS_S_iiiiiiiiE7sub_mat has been demoted
// _ZZ9MatDotVecPdS_S_iiiiiiiiE7sub_vec has been demoted

.visible .entry _Z4SumaiiiiPdS_S_(
	.param .u32 _Z4SumaiiiiPdS_S__param_0,
	.param .u32 _Z4SumaiiiiPdS_S__param_1,
	.param .u32 _Z4SumaiiiiPdS_S__param_2,
	.param .u32 _Z4SumaiiiiPdS_S__param_3,
	.param .u64 .ptr .align 1 _Z4SumaiiiiPdS_S__param_4,
	.param .u64 .ptr .align 1 _Z4SumaiiiiPdS_S__param_5,
	.param .u64 .ptr .align 1 _Z4SumaiiiiPdS_S__param_6
)
{
	.reg .pred 	%p<6>;
	.reg .b32 	%r<19>;
	.reg .b64 	%rd<13>;
	.reg .b64 	%fd<4>;

	ld.param.u32 	%r3, [_Z4SumaiiiiPdS_S__param_0];
	ld.param.u32 	%r4, [_Z4SumaiiiiPdS_S__param_1];
	ld.param.u32 	%r7, [_Z4SumaiiiiPdS_S__param_2];
	ld.param.u32 	%r6, [_Z4SumaiiiiPdS_S__param_3];
	ld.param.u64 	%rd1, [_Z4SumaiiiiPdS_S__param_4];
	ld.param.u64 	%rd2, [_Z4SumaiiiiPdS_S__param_5];
	ld.param.u64 	%rd3, [_Z4SumaiiiiPdS_S__param_6];
	mov.u32 	%r8, %tid.x;
	mov.u32 	%r9, %ntid.x;
	mov.u32 	%r10, %ctaid.x;
	mad.lo.s32 	%r1, %r9, %r10, %r8;
	mov.u32 	%r11, %tid.y;
	mov.u32 	%r12, %ntid.y;
	mov.u32 	%r13, %ctaid.y;
	mad.lo.s32 	%r14, %r12, %r13, %r11;
	setp.ge.u32 	%p1, %r1, %r6;
	setp.ge.u32 	%p2, %r14, %r7;
	or.pred  	%p3, %p1, %p2;
	@%p3 bra 	$L__BB0_2;
	cvta.to.global.u64 	%rd4, %rd1;
	cvta.to.global.u64 	%rd5, %rd2;
	cvta.to.global.u64 	%rd6, %rd3;
	setp.eq.s32 	%p4, %r3, 0;
	mad.lo.s32 	%r15, %r6, %r14, %r1;
	mad.lo.s32 	%r16, %r7, %r1, %r14;
	selp.b32 	%r17, %r15, %r16, %p4;
	setp.eq.s32 	%p5, %r4, 0;
	selp.b32 	%r18, %r15, %r16, %p5;
	mul.wide.s32 	%rd7, %r17, 8;
	add.s64 	%rd8, %rd4, %rd7;
	ld.global.f64 	%fd1, [%rd8];
	mul.wide.s32 	%rd9, %r18, 8;
	add.s64 	%rd10, %rd5, %rd9;
	ld.global.f64 	%fd2, [%rd10];
	add.f64 	%fd3, %fd1, %fd2;
	mul.wide.u32 	%rd11, %r15, 8;
	add.s64 	%rd12, %rd6, %rd11;
	st.global.f64 	[%rd12], %fd3;
$L__BB0_2:
	ret;

}
	// .globl	_Z5RestaiiiiPdS_S_
.visible .entry _Z5RestaiiiiPdS_S_(
	.param .u32 _Z5RestaiiiiPdS_S__param_0,
	.param .u32 _Z5RestaiiiiPdS_S__param_1,
	.param .u32 _Z5RestaiiiiPdS_S__param_2,
	.param .u32 _Z5RestaiiiiPdS_S__param_3,
	.param .u64 .ptr .align 1 _Z5RestaiiiiPdS_S__param_4,
	.param .u64 .ptr .align 1 _Z5RestaiiiiPdS_S__param_5,
	.param .u64 .ptr .align 1 _Z5RestaiiiiPdS_S__param_6
)
{
	.reg .pred 	%p<6>;
	.reg .b32 	%r<19>;
	.reg .b64 	%rd<13>;
	.reg .b64 	%fd<4>;

	ld.param.u32 	%r3, [_Z5RestaiiiiPdS_S__param_0];
	ld.param.u32 	%r4, [_Z5RestaiiiiPdS_S__param_1];
	ld.param.u32 	%r7, [_Z5RestaiiiiPdS_S__param_2];
	ld.param.u32 	%r6, [_Z5RestaiiiiPdS_S__param_3];
	ld.param.u64 	%rd1, [_Z5RestaiiiiPdS_S__param_4];
	ld.param.u64 	%rd2, [_Z5RestaiiiiPdS_S__param_5];
	ld.param.u64 	%rd3, [_Z5RestaiiiiPdS_S__param_6];
	mov.u32 	%r8, %tid.x;
	mov.u32 	%r9, %ntid.x;
	mov.u32 	%r10, %ctaid.x;
	mad.lo.s32 	%r1, %r9, %r10, %r8;
	mov.u32 	%r11, %tid.y;
	mov.u32 	%r12, %ntid.y;
	mov.u32 	%r13, %ctaid.y;
	mad.lo.s32 	%r14, %r12, %r13, %r11;
	setp.ge.u32 	%p1, %r1, %r6;
	setp.ge.u32 	%p2, %r14, %r7;
	or.pred  	%p3, %p1, %p2;
	@%p3 bra 	$L__BB1_2;
	cvta.to.global.u64 	%rd4, %rd1;
	cvta.to.global.u64 	%rd5, %rd2;
	cvta.to.global.u64 	%rd6, %rd3;
	setp.eq.s32 	%p4, %r3, 0;
	mad.lo.s32 	%r15, %r6, %r14, %r1;
	mad.lo.s32 	%r16, %r7, %r1, %r14;
	selp.b32 	%r17, %r15, %r16, %p4;
	setp.eq.s32 	%p5, %r4, 0;
	selp.b32 	%r18, %r15, %r16, %p5;
	mul.wide.s32 	%rd7, %r17, 8;
	add.s64 	%rd8, %rd4, %rd7;
	ld.global.f64 	%fd1, [%rd8];
	mul.wide.s32 	%rd9, %r18, 8;
	add.s64 	%rd10, %rd5, %rd9;
	ld.global.f64 	%fd2, [%rd10];
	sub.f64 	%fd3, %fd1, %fd2;
	mul.wide.u32 	%rd11, %r15, 8;
	add.s64 	%rd12, %rd6, %rd11;
	st.global.f64 	[%rd12], %fd3;
$L__BB1_2:
	ret;

}
	// .globl	_Z5MultiiiiiPdS_S_
.visible .entry _Z5MultiiiiiPdS_S_(
	.param .u32 _Z5MultiiiiiPdS_S__param_0,
	.param .u32 _Z5MultiiiiiPdS_S__param_1,
	.param .u32 _Z5MultiiiiiPdS_S__param_2,
	.param .u32 _Z5MultiiiiiPdS_S__param_3,
	.param .u64 .ptr .align 1 _Z5MultiiiiiPdS_S__param_4,
	.param .u64 .ptr .align 1 _Z5MultiiiiiPdS_S__param_5,
	.param .u64 .ptr .align 1 _Z5MultiiiiiPdS_S__param_6
)
{
	.reg .pred 	%p<6>;
	.reg .b32 	%r<19>;
	.reg .b64 	%rd<13>;
	.reg .b64 	%fd<4>;

	ld.param.u32 	%r3, [_Z5MultiiiiiPdS_S__param_0];
	ld.param.u32 	%r4, [_Z5MultiiiiiPdS_S__param_1];
	ld.param.u32 	%r7, [_Z5MultiiiiiPdS_S__param_2];
	ld.param.u32 	%r6, [_Z5MultiiiiiPdS_S__param_3];
	ld.param.u64 	%rd1, [_Z5MultiiiiiPdS_S__param_4];
	ld.param.u64 	%rd2, [_Z5MultiiiiiPdS_S__param_5];
	ld.param.u64 	%rd3, [_Z5MultiiiiiPdS_S__param_6];
	mov.u32 	%r8, %tid.x;
	mov.u32 	%r9, %ntid.x;
	mov.u32 	%r10, %ctaid.x;
	mad.lo.s32 	%r1, %r9, %r10, %r8;
	mov.u32 	%r11, %tid.y;
	mov.u32 	%r12, %ntid.y;
	mov.u32 	%r13, %ctaid.y;
	mad.lo.s32 	%r14, %r12, %r13, %r11;
	setp.ge.u32 	%p1, %r1, %r6;
	setp.ge.u32 	%p2, %r14, %r7;
	or.pred  	%p3, %p1, %p2;
	@%p3 bra 	$L__BB2_2;
	cvta.to.global.u64 	%rd4, %rd1;
	cvta.to.global.u64 	%rd5, %rd2;
	cvta.to.global.u64 	%rd6, %rd3;
	setp.eq.s32 	%p4, %r3, 0;
	mad.lo.s32 	%r15, %r6, %r14, %r1;
	mad.lo.s32 	%r16, %r7, %r1, %r14;
	selp.b32 	%r17, %r15, %r16, %p4;
	setp.eq.s32 	%p5, %r4, 0;
	selp.b32 	%r18, %r15, %r16, %p5;
	mul.wide.s32 	%rd7, %r17, 8;
	add.s64 	%rd8, %rd4, %rd7;
	ld.global.f64 	%fd1, [%rd8];
	mul.wide.s32 	%rd9, %r18, 8;
	add.s64 	%rd10, %rd5, %rd9;
	ld.global.f64 	%fd2, [%rd10];
	mul.f64 	%fd3, %fd1, %fd2;
	mul.wide.u32 	%rd11, %r15, 8;
	add.s64 	%rd12, %rd6, %rd11;
	st.global.f64 	[%rd12], %fd3;
$L__BB2_2:
	ret;

}
	// .globl	_Z6RMultiiiiidPdS_
.visible .entry _Z6RMultiiiiidPdS_(
	.param .u32 _Z6RMultiiiiidPdS__param_0,
	.param .u32 _Z6RMultiiiiidPdS__param_1,
	.param .u32 _Z6RMultiiiiidPdS__param_2,
	.param .u32 _Z6RMultiiiiidPdS__param_3,
	.param .f64 _Z6RMultiiiiidPdS__param_4,
	.param .u64 .ptr .align 1 _Z6RMultiiiiidPdS__param_5,
	.param .u64 .ptr .align 1 _Z6RMultiiiiidPdS__param_6
)
{
	.reg .pred 	%p<4>;
	.reg .b32 	%r<14>;
	.reg .b64 	%rd<8>;
	.reg .b64 	%fd<4>;

	ld.param.u32 	%r4, [_Z6RMultiiiiidPdS__param_2];
	ld.param.u32 	%r3, [_Z6RMultiiiiidPdS__param_3];
	ld.param.f64 	%fd1, [_Z6RMultiiiiidPdS__param_4];
	ld.param.u64 	%rd1, [_Z6RMultiiiiidPdS__param_5];
	ld.param.u64 	%rd2, [_Z6RMultiiiiidPdS__param_6];
	mov.u32 	%r6, %tid.x;
	mov.u32 	%r7, %ntid.x;
	mov.u32 	%r8, %ctaid.x;
	mad.lo.s32 	%r1, %r7, %r8, %r6;
	mov.u32 	%r9, %tid.y;
	mov.u32 	%r10, %ntid.y;
	mov.u32 	%r11, %ctaid.y;
	mad.lo.s32 	%r12, %r10, %r11, %r9;
	setp.ge.u32 	%p1, %r1, %r3;
	setp.ge.u32 	%p2, %r12, %r4;
	or.pred  	%p3, %p1, %p2;
	@%p3 bra 	$L__BB3_2;
	cvta.to.global.u64 	%rd3, %rd1;
	cvta.to.global.u64 	%rd4, %rd2;
	mad.lo.s32 	%r13, %r3, %r12, %r1;
	mul.wide.u32 	%rd5, %r13, 8;
	add.s64 	%rd6, %rd3, %rd5;
	ld.global.f64 	%fd2, [%rd6];
	mul.f64 	%fd3, %fd1, %fd2;
	add.s64 	%rd7, %rd4, %rd5;
	st.global.f64 	[%rd7], %fd3;
$L__BB3_2:
	ret;

}
	// .globl	_Z6DivideiiiiPdS_S_
.visible .entry _Z6DivideiiiiPdS_S_(
	.param .u32 _Z6DivideiiiiPdS_S__param_0,
	.param .u32 _Z6DivideiiiiPdS_S__param_1,
	.param .u32 _Z6DivideiiiiPdS_S__param_2,
	.param .u32 _Z6DivideiiiiPdS_S__param_3,
	.param .u64 .ptr .align 1 _Z6DivideiiiiPdS_S__param_4,
	.param .u64 .ptr .align 1 _Z6DivideiiiiPdS_S__param_5,
	.param .u64 .ptr .align 1 _Z6DivideiiiiPdS_S__param_6
)
{
	.reg .pred 	%p<6>;
	.reg .b32 	%r<19>;
	.reg .b64 	%rd<13>;
	.reg .b64 	%fd<4>;

	ld.param.u32 	%r3, [_Z6DivideiiiiPdS_S__param_0];
	ld.param.u32 	%r4, [_Z6DivideiiiiPdS_S__param_1];
	ld.param.u32 	%r7, [_Z6DivideiiiiPdS_S__param_2];
	ld.param.u32 	%r6, [_Z6DivideiiiiPdS_S__param_3];
	ld.param.u64 	%rd1, [_Z6DivideiiiiPdS_S__param_4];
	ld.param.u64 	%rd2, [_Z6DivideiiiiPdS_S__param_5];
	ld.param.u64 	%rd3, [_Z6DivideiiiiPdS_S__param_6];
	mov.u32 	%r8, %tid.x;
	mov.u32 	%r9, %ntid.x;
	mov.u32 	%r10, %ctaid.x;
	mad.lo.s32 	%r1, %r9, %r10, %r8;
	mov.u32 	%r11, %tid.y;
	mov.u32 	%r12, %ntid.y;
	mov.u32 	%r13, %ctaid.y;
	mad.lo.s32 	%r14, %r12, %r13, %r11;
	setp.ge.u32 	%p1, %r1, %r6;
	setp.ge.u32 	%p2, %r14, %r7;
	or.pred  	%p3, %p1, %p2;
	@%p3 bra 	$L__BB4_2;
	cvta.to.global.u64 	%rd4, %rd1;
	cvta.to.global.u64 	%rd5, %rd2;
	cvta.to.global.u64 	%rd6, %rd3;
	setp.eq.s32 	%p4, %r3, 0;
	mad.lo.s32 	%r15, %r6, %r14, %r1;
	mad.lo.s32 	%r16, %r7, %r1, %r14;
	selp.b32 	%r17, %r15, %r16, %p4;
	setp.eq.s32 	%p5, %r4, 0;
	selp.b32 	%r18, %r15, %r16, %p5;
	mul.wide.s32 	%rd7, %r17, 8;
	add.s64 	%rd8, %rd4, %rd7;
	ld.global.f64 	%fd1, [%rd8];
	mul.wide.s32 	%rd9, %r18, 8;
	add.s64 	%rd10, %rd5, %rd9;
	ld.global.f64 	%fd2, [%rd10];
	div.rn.f64 	%fd3, %fd1, %fd2;
	mul.wide.u32 	%rd11, %r15, 8;
	add.s64 	%rd12, %rd6, %rd11;
	st.global.f64 	[%rd12], %fd3;
$L__BB4_2:
	ret;

}
	// .globl	_Z3DOTiiiiiPdS_S_
.visible .entry _Z3DOTiiiiiPdS_S_(
	.param .u32 _Z3DOTiiiiiPdS_S__param_0,
	.param .u32 _Z3DOTiiiiiPdS_S__param_1,
	.param .u32 _Z3DOTiiiiiPdS_S__param_2,
	.param .u32 _Z3DOTiiiiiPdS_S__param_3,
	.param .u32 _Z3DOTiiiiiPdS_S__param_4,
	.param .u64 .ptr .align 1 _Z3DOTiiiiiPdS_S__param_5,
	.param .u64 .ptr .align 1 _Z3DOTiiiiiPdS_S__param_6,
	.param .u64 .ptr .align 1 _Z3DOTiiiiiPdS_S__param_7
)
{
	.reg .pred 	%p<21>;
	.reg .b32 	%r<138>;
	.reg .b64 	%rd<70>;
	.reg .b64 	%fd<68>;

	ld.param.u32 	%r26, [_Z3DOTiiiiiPdS_S__param_0];
	ld.param.u32 	%r27, [_Z3DOTiiiiiPdS_S__param_1];
	ld.param.u32 	%r31, [_Z3DOTiiiiiPdS_S__param_2];
	ld.param.u32 	%r29, [_Z3DOTiiiiiPdS_S__param_3];
	ld.param.u32 	%r30, [_Z3DOTiiiiiPdS_S__param_4];
	ld.param.u64 	%rd4, [_Z3DOTiiiiiPdS_S__param_5];
	ld.param.u64 	%rd5, [_Z3DOTiiiiiPdS_S__param_6];
	cvta.to.global.u64 	%rd1, %rd5;
	cvta.to.global.u64 	%rd2, %rd4;
	mov.u32 	%r32, %tid.x;
	mov.u32 	%r33, %ntid.x;
	mov.u32 	%r34, %ctaid.x;
	mad.lo.s32 	%r1, %r33, %r34, %r32;
	mov.u32 	%r35, %tid.y;
	mov.u32 	%r36, %ntid.y;
	mov.u32 	%r37, %ctaid.y;
	mad.lo.s32 	%r38, %r36, %r37, %r35;
	setp.ge.u32 	%p1, %r1, %r30;
	setp.ge.u32 	%p2, %r38, %r31;
	or.pred  	%p3, %p1, %p2;
	@%p3 bra 	$L__BB5_14;
	setp.lt.s32 	%p4, %r29, 1;
	mov.f64 	%fd67, 0d0000000000000000;
	@%p4 bra 	$L__BB5_13;
	mul.lo.s32 	%r3, %r29, %r38;
	mul.lo.s32 	%r4, %r29, %r1;
	and.b32  	%r5, %r29, 7;
	setp.lt.u32 	%p5, %r29, 8;
	mov.f64 	%fd67, 0d0000000000000000;
	mov.b32 	%r136, 0;
	@%p5 bra 	$L__BB5_5;
	and.b32  	%r136, %r29, 2147483640;
	neg.s32 	%r134, %r136;
	add.s32 	%r133, %r4, 3;
	add.s32 	%r130, %r3, 3;
	mov.f64 	%fd67, 0d0000000000000000;
	mov.u32 	%r131, %r38;
	mov.u32 	%r132, %r1;
$L__BB5_4:
	.pragma "nounroll";
	setp.eq.s32 	%p6, %r27, 0;
	setp.eq.s32 	%p7, %r26, 0;
	add.s32 	%r40, %r130, -3;
	selp.b32 	%r41, %r40, %r131, %p7;
	add.s32 	%r42, %r133, -3;
	selp.b32 	%r43, %r132, %r42, %p6;
	mul.wide.s32 	%rd6, %r41, 8;
	add.s64 	%rd7, %rd2, %rd6;
	ld.global.f64 	%fd17, [%rd7];
	mul.wide.s32 	%rd8, %r43, 8;
	add.s64 	%rd9, %rd1, %rd8;
	ld.global.f64 	%fd18, [%rd9];
	fma.rn.f64 	%fd19, %fd17, %fd18, %fd67;
	add.s32 	%r44, %r130, -2;
	add.s32 	%r45, %r31, %r131;
	selp.b32 	%r46, %r44, %r45, %p7;
	add.s32 	%r47, %r133, -2;
	add.s32 	%r48, %r30, %r132;
	selp.b32 	%r49, %r48, %r47, %p6;
	mul.wide.s32 	%rd10, %r46, 8;
	add.s64 	%rd11, %rd2, %rd10;
	ld.global.f64 	%fd20, [%rd11];
	mul.wide.s32 	%rd12, %r49, 8;
	add.s64 	%rd13, %rd1, %rd12;
	ld.global.f64 	%fd21, [%rd13];
	fma.rn.f64 	%fd22, %fd20, %fd21, %fd19;
	add.s32 	%r50, %r130, -1;
	add.s32 	%r51, %r31, %r45;
	selp.b32 	%r52, %r50, %r51, %p7;
	add.s32 	%r53, %r133, -1;
	add.s32 	%r54, %r30, %r48;
	selp.b32 	%r55, %r54, %r53, %p6;
	mul.wide.s32 	%rd14, %r52, 8;
	add.s64 	%rd15, %rd2, %rd14;
	ld.global.f64 	%fd23, [%rd15];
	mul.wide.s32 	%rd16, %r55, 8;
	add.s64 	%rd17, %rd1, %rd16;
	ld.global.f64 	%fd24, [%rd17];
	fma.rn.f64 	%fd25, %fd23, %fd24, %fd22;
	add.s32 	%r56, %r130, 4;
	add.s32 	%r57, %r31, %r51;
	selp.b32 	%r58, %r130, %r57, %p7;
	add.s32 	%r59, %r133, 4;
	add.s32 	%r60, %r30, %r54;
	selp.b32 	%r61, %r60, %r133, %p6;
	mul.wide.s32 	%rd18, %r58, 8;
	add.s64 	%rd19, %rd2, %rd18;
	ld.global.f64 	%fd26, [%rd19];
	mul.wide.s32 	%rd20, %r61, 8;
	add.s64 	%rd21, %rd1, %rd20;
	ld.global.f64 	%fd27, [%rd21];
	fma.rn.f64 	%fd28, %fd26, %fd27, %fd25;
	add.s32 	%r62, %r130, 1;
	add.s32 	%r63, %r31, %r57;
	selp.b32 	%r64, %r62, %r63, %p7;
	add.s32 	%r65, %r133, 1;
	add.s32 	%r66, %r30, %r60;
	selp.b32 	%r67, %r66, %r65, %p6;
	mul.wide.s32 	%rd22, %r64, 8;
	add.s64 	%rd23, %rd2, %rd22;
	ld.global.f64 	%fd29, [%rd23];
	mul.wide.s32 	%rd24, %r67, 8;
	add.s64 	%rd25, %rd1, %rd24;
	ld.global.f64 	%fd30, [%rd25];
	fma.rn.f64 	%fd31, %fd29, %fd30, %fd28;
	add.s32 	%r68, %r130, 2;
	add.s32 	%r69, %r31, %r63;
	selp.b32 	%r70, %r68, %r69, %p7;
	add.s32 	%r71, %r133, 2;
	add.s32 	%r72, %r30, %r66;
	selp.b32 	%r73, %r72, %r71, %p6;
	mul.wide.s32 	%rd26, %r70, 8;
	add.s64 	%rd27, %rd2, %rd26;
	ld.global.f64 	%fd32, [%rd27];
	mul.wide.s32 	%rd28, %r73, 8;
	add.s64 	%rd29, %rd1, %rd28;
	ld.global.f64 	%fd33, [%rd29];
	fma.rn.f64 	%fd34, %fd32, %fd33, %fd31;
	add.s32 	%r74, %r130, 3;
	add.s32 	%r75, %r31, %r69;
	selp.b32 	%r76, %r74, %r75, %p7;
	add.s32 	%r77, %r133, 3;
	add.s32 	%r78, %r30, %r72;
	selp.b32 	%r79, %r78, %r77, %p6;
	mul.wide.s32 	%rd30, %r76, 8;
	add.s64 	%rd31, %rd2, %rd30;
	ld.global.f64 	%fd35, [%rd31];
	mul.wide.s32 	%rd32, %r79, 8;
	add.s64 	%rd33, %rd1, %rd32;
	ld.global.f64 	%fd36, [%rd33];
	fma.rn.f64 	%fd37, %fd35, %fd36, %fd34;
	add.s32 	%r80, %r31, %r75;
	selp.b32 	%r81, %r56, %r80, %p7;
	add.s32 	%r82, %r30, %r78;
	selp.b32 	%r83, %r82, %r59, %p6;
	mul.wide.s32 	%rd34, %r81, 8;
	add.s64 	%rd35, %rd2, %rd34;
	ld.global.f64 	%fd38, [%rd35];
	mul.wide.s32 	%rd36, %r83, 8;
	add.s64 	%rd37, %rd1, %rd36;
	ld.global.f64 	%fd39, [%rd37];
	fma.rn.f64 	%fd67, %fd38, %fd39, %fd37;
	add.s32 	%r134, %r134, 8;
	add.s32 	%r133, %r133, 8;
	shl.b32 	%r84, %r30, 3;
	add.s32 	%r132, %r132, %r84;
	shl.b32 	%r85, %r31, 3;
	add.s32 	%r131, %r131, %r85;
	add.s32 	%r130, %r130, 8;
	setp.ne.s32 	%p8, %r134, 0;
	@%p8 bra 	$L__BB5_4;
$L__BB5_5:
	setp.eq.s32 	%p9, %r5, 0;
	@%p9 bra 	$L__BB5_13;
	and.b32  	%r21, %r29, 3;
	setp.lt.u32 	%p10, %r5, 4;
	@%p10 bra 	$L__BB5_8;
	setp.eq.s32 	%p11, %r27, 0;
	setp.eq.s32 	%p12, %r26, 0;
	add.s32 	%r86, %r136, %r3;
	mad.lo.s32 	%r87, %r136, %r31, %r38;
	selp.b32 	%r88, %r86, %r87, %p12;
	mad.lo.s32 	%r89, %r136, %r30, %r1;
	add.s32 	%r90, %r136, %r4;
	selp.b32 	%r91, %r89, %r90, %p11;
	mul.wide.s32 	%rd38, %r88, 8;
	add.s64 	%rd39, %rd2, %rd38;
	ld.global.f64 	%fd41, [%rd39];
	mul.wide.s32 	%rd40, %r91, 8;
	add.s64 	%rd41, %rd1, %rd40;
	ld.global.f64 	%fd42, [%rd41];
	fma.rn.f64 	%fd43, %fd41, %fd42, %fd67;
	add.s32 	%r92, %r86, 1;
	add.s32 	%r93, %r87, %r31;
	selp.b32 	%r94, %r92, %r93, %p12;
	add.s32 	%r95, %r89, %r30;
	add.s32 	%r96, %r90, 1;
	selp.b32 	%r97, %r95, %r96, %p11;
	mul.wide.s32 	%rd42, %r94, 8;
	add.s64 	%rd43, %rd2, %rd42;
	ld.global.f64 	%fd44, [%rd43];
	mul.wide.s32 	%rd44, %r97, 8;
	add.s64 	%rd45, %rd1, %rd44;
	ld.global.f64 	%fd45, [%rd45];
	fma.rn.f64 	%fd46, %fd44, %fd45, %fd43;
	add.s32 	%r98, %r86, 2;
	add.s32 	%r99, %r93, %r31;
	selp.b32 	%r100, %r98, %r99, %p12;
	add.s32 	%r101, %r95, %r30;
	add.s32 	%r102, %r90, 2;
	selp.b32 	%r103, %r101, %r102, %p11;
	mul.wide.s32 	%rd46, %r100, 8;
	add.s64 	%rd47, %rd2, %rd46;
	ld.global.f64 	%fd47, [%rd47];
	mul.wide.s32 	%rd48, %r103, 8;
	add.s64 	%rd49, %rd1, %rd48;
	ld.global.f64 	%fd48, [%rd49];
	fma.rn.f64 	%fd49, %fd47, %fd48, %fd46;
	add.s32 	%r104, %r86, 3;
	add.s32 	%r105, %r99, %r31;
	selp.b32 	%r106, %r104, %r105, %p12;
	add.s32 	%r107, %r101, %r30;
	add.s32 	%r108, %r90, 3;
	selp.b32 	%r109, %r107, %r108, %p11;
	mul.wide.s32 	%rd50, %r106, 8;
	add.s64 	%rd51, %rd2, %rd50;
	ld.global.f64 	%fd50, [%rd51];
	mul.wide.s32 	%rd52, %r109, 8;
	add.s64 	%rd53, %rd1, %rd52;
	ld.global.f64 	%fd51, [%rd53];
	fma.rn.f64 	%fd67, %fd50, %fd51, %fd49;
	add.s32 	%r136, %r136, 4;
$L__BB5_8:
	setp.eq.s32 	%p13, %r21, 0;
	@%p13 bra 	$L__BB5_13;
	setp.eq.s32 	%p14, %r21, 1;
	@%p14 bra 	$L__BB5_11;
	setp.eq.s32 	%p15, %r27, 0;
	setp.eq.s32 	%p16, %r26, 0;
	add.s32 	%r110, %r136, %r3;
	mad.lo.s32 	%r111, %r136, %r31, %r38;
	selp.b32 	%r112, %r110, %r111, %p16;
	mad.lo.s32 	%r113, %r136, %r30, %r1;
	add.s32 	%r114, %r136, %r4;
	selp.b32 	%r115, %r113, %r114, %p15;
	mul.wide.s32 	%rd54, %r112, 8;
	add.s64 	%rd55, %rd2, %rd54;
	ld.global.f64 	%fd53, [%rd55];
	mul.wide.s32 	%rd56, %r115, 8;
	add.s64 	%rd57, %rd1, %rd56;
	ld.global.f64 	%fd54, [%rd57];
	fma.rn.f64 	%fd55, %fd53, %fd54, %fd67;
	add.s32 	%r116, %r110, 1;
	add.s32 	%r117, %r111, %r31;
	selp.b32 	%r118, %r116, %r117, %p16;
	add.s32 	%r119, %r113, %r30;
	add.s32 	%r120, %r114, 1;
	selp.b32 	%r121, %r119, %r120, %p15;
	mul.wide.s32 	%rd58, %r118, 8;
	add.s64 	%rd59, %rd2, %rd58;
	ld.global.f64 	%fd56, [%rd59];
	mul.wide.s32 	%rd60, %r121, 8;
	add.s64 	%rd61, %rd1, %rd60;
	ld.global.f64 	%fd57, [%rd61];
	fma.rn.f64 	%fd67, %fd56, %fd57, %fd55;
	add.s32 	%r136, %r136, 2;
$L__BB5_11:
	and.b32  	%r122, %r29, 1;
	setp.eq.b32 	%p17, %r122, 1;
	not.pred 	%p18, %p17;
	@%p18 bra 	$L__BB5_13;
	setp.eq.s32 	%p19, %r27, 0;
	setp.eq.s32 	%p20, %r26, 0;
	add.s32 	%r123, %r136, %r3;
	mad.lo.s32 	%r124, %r136, %r31, %r38;
	selp.b32 	%r125, %r123, %r124, %p20;
	mad.lo.s32 	%r126, %r136, %r30, %r1;
	add.s32 	%r127, %r136, %r4;
	selp.b32 	%r128, %r126, %r127, %p19;
	mul.wide.s32 	%rd62, %r125, 8;
	add.s64 	%rd63, %rd2, %rd62;
	ld.global.f64 	%fd58, [%rd63];
	mul.wide.s32 	%rd64, %r128, 8;
	add.s64 	%rd65, %rd1, %rd64;
	ld.global.f64 	%fd59, [%rd65];
	fma.rn.f64 	%fd67, %fd58, %fd59, %fd67;
$L__BB5_13:
	ld.param.u64 	%rd69, [_Z3DOTiiiiiPdS_S__param_7];
	mad.lo.s32 	%r129, %r30, %r38, %r1;
	cvta.to.global.u64 	%rd66, %rd69;
	mul.wide.u32 	%rd67, %r129, 8;
	add.s64 	%rd68, %rd66, %rd67;
	st.global.f64 	[%rd68], %fd67;
$L__BB5_14:
	ret;

}
	// .globl	_Z4Dom1iPd
.visible .entry _Z4Dom1iPd(
	.param .u32 _Z4Dom1iPd_param_0,
	.param .u64 .ptr .align 1 _Z4Dom1iPd_param_1
)
{
	.reg .pred 	%p<10>;
	.reg .b32 	%r<32>;
	.reg .b64 	%rd<30>;
	.reg .b64 	%fd<112>;

	ld.param.u32 	%r18, [_Z4Dom1iPd_param_0];
	ld.param.u64 	%rd8, [_Z4Dom1iPd_param_1];
	cvta.to.global.u64 	%rd1, %rd8;
	mov.u32 	%r19, %tid.y;
	mov.u32 	%r20, %ntid.y;
	mov.u32 	%r21, %ctaid.y;
	mad.lo.s32 	%r1, %r20, %r21, %r19;
	setp.ge.s32 	%p1, %r1, %r18;
	@%p1 bra 	$L__BB6_14;
	mul.lo.s32 	%r2, %r1, %r18;
	and.b32  	%r3, %r18, 15;
	setp.lt.u32 	%p2, %r18, 16;
	mov.f64 	%fd111, 0d0000000000000000;
	mov.b32 	%r29, 0;
	@%p2 bra 	$L__BB6_4;
	and.b32  	%r29, %r18, 2147483632;
	neg.s32 	%r27, %r29;
	mul.wide.u32 	%rd9, %r2, 8;
	add.s64 	%rd10, %rd9, %rd1;
	add.s64 	%rd28, %rd10, 64;
	mov.f64 	%fd111, 0d0000000000000000;
$L__BB6_3:
	.pragma "nounroll";
	ld.global.f64 	%fd17, [%rd28+-64];
	abs.f64 	%fd18, %fd17;
	add.f64 	%fd19, %fd111, %fd18;
	ld.global.f64 	%fd20, [%rd28+-56];
	abs.f64 	%fd21, %fd20;
	add.f64 	%fd22, %fd19, %fd21;
	ld.global.f64 	%fd23, [%rd28+-48];
	abs.f64 	%fd24, %fd23;
	add.f64 	%fd25, %fd22, %fd24;
	ld.global.f64 	%fd26, [%rd28+-40];
	abs.f64 	%fd27, %fd26;
	add.f64 	%fd28, %fd25, %fd27;
	ld.global.f64 	%fd29, [%rd28+-32];
	abs.f64 	%fd30, %fd29;
	add.f64 	%fd31, %fd28, %fd30;
	ld.global.f64 	%fd32, [%rd28+-24];
	abs.f64 	%fd33, %fd32;
	add.f64 	%fd34, %fd31, %fd33;
	ld.global.f64 	%fd35, [%rd28+-16];
	abs.f64 	%fd36, %fd35;
	add.f64 	%fd37, %fd34, %fd36;
	ld.global.f64 	%fd38, [%rd28+-8];
	abs.f64 	%fd39, %fd38;
	add.f64 	%fd40, %fd37, %fd39;
	ld.global.f64 	%fd41, [%rd28];
	abs.f64 	%fd42, %fd41;
	add.f64 	%fd43, %fd40, %fd42;
	ld.global.f64 	%fd44, [%rd28+8];
	abs.f64 	%fd45, %fd44;
	add.f64 	%fd46, %fd43, %fd45;
	ld.global.f64 	%fd47, [%rd28+16];
	abs.f64 	%fd48, %fd47;
	add.f64 	%fd49, %fd46, %fd48;
	ld.global.f64 	%fd50, [%rd28+24];
	abs.f64 	%fd51, %fd50;
	add.f64 	%fd52, %fd49, %fd51;
	ld.global.f64 	%fd53, [%rd28+32];
	abs.f64 	%fd54, %fd53;
	add.f64 	%fd55, %fd52, %fd54;
	ld.global.f64 	%fd56, [%rd28+40];
	abs.f64 	%fd57, %fd56;
	add.f64 	%fd58, %fd55, %fd57;
	ld.global.f64 	%fd59, [%rd28+48];
	abs.f64 	%fd60, %fd59;
	add.f64 	%fd61, %fd58, %fd60;
	ld.global.f64 	%fd62, [%rd28+56];
	abs.f64 	%fd63, %fd62;
	add.f64 	%fd111, %fd61, %fd63;
	add.s32 	%r27, %r27, 16;
	add.s64 	%rd28, %rd28, 128;
	setp.ne.s32 	%p3, %r27, 0;
	@%p3 bra 	$L__BB6_3;
$L__BB6_4:
	setp.eq.s32 	%p4, %r3, 0;
	@%p4 bra 	$L__BB6_13;
	and.b32  	%r9, %r18, 7;
	setp.lt.u32 	%p5, %r3, 8;
	@%p5 bra 	$L__BB6_7;
	add.s32 	%r23, %r29, %r2;
	mul.wide.u32 	%rd11, %r23, 8;
	add.s64 	%rd12, %rd1, %rd11;
	ld.global.f64 	%fd65, [%rd12];
	abs.f64 	%fd66, %fd65;
	add.f64 	%fd67, %fd111, %fd66;
	cvt.u64.u32 	%rd13, %r2;
	cvt.u64.u32 	%rd14, %r29;
	add.s64 	%rd15, %rd14, %rd13;
	shl.b64 	%rd16, %rd15, 3;
	add.s64 	%rd17, %rd1, %rd16;
	ld.global.f64 	%fd68, [%rd17+8];
	abs.f64 	%fd69, %fd68;
	add.f64 	%fd70, %fd67, %fd69;
	ld.global.f64 	%fd71, [%rd17+16];
	abs.f64 	%fd72, %fd71;
	add.f64 	%fd73, %fd70, %fd72;
	ld.global.f64 	%fd74, [%rd17+24];
	abs.f64 	%fd75, %fd74;
	add.f64 	%fd76, %fd73, %fd75;
	ld.global.f64 	%fd77, [%rd17+32];
	abs.f64 	%fd78, %fd77;
	add.f64 	%fd79, %fd76, %fd78;
	ld.global.f64 	%fd80, [%rd17+40];
	abs.f64 	%fd81, %fd80;
	add.f64 	%fd82, %fd79, %fd81;
	ld.global.f64 	%fd83, [%rd17+48];
	abs.f64 	%fd84, %fd83;
	add.f64 	%fd85, %fd82, %fd84;
	ld.global.f64 	%fd86, [%rd17+56];
	abs.f64 	%fd87, %fd86;
	add.f64 	%fd111, %fd85, %fd87;
	add.s32 	%r29, %r29, 8;
$L__BB6_7:
	setp.eq.s32 	%p6, %r9, 0;
	@%p6 bra 	$L__BB6_13;
	and.b32  	%r12, %r18, 3;
	setp.lt.u32 	%p7, %r9, 4;
	@%p7 bra 	$L__BB6_10;
	add.s32 	%r24, %r29, %r2;
	mul.wide.u32 	%rd18, %r24, 8;
	add.s64 	%rd19, %rd1, %rd18;
	ld.global.f64 	%fd89, [%rd19];
	abs.f64 	%fd90, %fd89;
	add.f64 	%fd91, %fd111, %fd90;
	cvt.u64.u32 	%rd20, %r2;
	cvt.u64.u32 	%rd21, %r29;
	add.s64 	%rd22, %rd21, %rd20;
	shl.b64 	%rd23, %rd22, 3;
	add.s64 	%rd24, %rd1, %rd23;
	ld.global.f64 	%fd92, [%rd24+8];
	abs.f64 	%fd93, %fd92;
	add.f64 	%fd94, %fd91, %fd93;
	ld.global.f64 	%fd95, [%rd24+16];
	abs.f64 	%fd96, %fd95;
	add.f64 	%fd97, %fd94, %fd96;
	ld.global.f64 	%fd98, [%rd24+24];
	abs.f64 	%fd99, %fd98;
	add.f64 	%fd111, %fd97, %fd99;
	add.s32 	%r29, %r29, 4;
$L__BB6_10:
	setp.eq.s32 	%p8, %r12, 0;
	@%p8 bra 	$L__BB6_13;
	add.s32 	%r25, %r29, %r2;
	mul.wide.u32 	%rd25, %r25, 8;
	add.s64 	%rd29, %rd1, %rd25;
	neg.s32 	%r31, %r12;
$L__BB6_12:
	.pragma "nounroll";
	ld.global.f64 	%fd100, [%rd29];
	abs.f64 	%fd101, %fd100;
	add.f64 	%fd111, %fd111, %fd101;
	add.s64 	%rd29, %rd29, 8;
	add.s32 	%r31, %r31, 1;
	setp.ne.s32 	%p9, %r31, 0;
	@%p9 bra 	$L__BB6_12;
$L__BB6_13:
	add.f64 	%fd102, %fd111, 0d409F400000000000;
	add.s32 	%r26, %r2, %r1;
	mul.wide.u32 	%rd26, %r26, 8;
	add.s64 	%rd27, %rd1, %rd26;
	st.global.f64 	[%rd27], %fd102;
$L__BB6_14:
	ret;

}
	// .globl	_Z4Dom2iPdS_
.visible .entry _Z4Dom2iPdS_(
	.param .u32 _Z4Dom2iPdS__param_0,
	.param .u64 .ptr .align 1 _Z4Dom2iPdS__param_1,
	.param .u64 .ptr .align 1 _Z4Dom2iPdS__param_2
)
{
	.reg .pred 	%p<10>;
	.reg .b32 	%r<32>;
	.reg .b64 	%rd<44>;
	.reg .b64 	%fd<112>;

	ld.param.u32 	%r18, [_Z4Dom2iPdS__param_0];
	ld.param.u64 	%rd15, [_Z4Dom2iPdS__param_1];
	ld.param.u64 	%rd16, [_Z4Dom2iPdS__param_2];
	cvta.to.global.u64 	%rd1, %rd15;
	cvta.to.global.u64 	%rd2, %rd16;
	mov.u32 	%r19, %tid.y;
	mov.u32 	%r20, %ntid.y;
	mov.u32 	%r21, %ctaid.y;
	mad.lo.s32 	%r1, %r20, %r21, %r19;
	setp.ge.s32 	%p1, %r1, %r18;
	@%p1 bra 	$L__BB7_14;
	mul.lo.s32 	%r2, %r1, %r18;
	and.b32  	%r3, %r18, 15;
	setp.lt.u32 	%p2, %r18, 16;
	mov.f64 	%fd111, 0d0000000000000000;
	mov.b32 	%r29, 0;
	@%p2 bra 	$L__BB7_4;
	and.b32  	%r29, %r18, 2147483632;
	neg.s32 	%r27, %r29;
	mul.wide.u32 	%rd17, %r2, 8;
	add.s64 	%rd18, %rd17, 64;
	add.s64 	%rd41, %rd2, %rd18;
	add.s64 	%rd40, %rd1, %rd18;
	mov.f64 	%fd111, 0d0000000000000000;
$L__BB7_3:
	.pragma "nounroll";
	ld.global.f64 	%fd17, [%rd40+-64];
	abs.f64 	%fd18, %fd17;
	add.f64 	%fd19, %fd111, %fd18;
	st.global.f64 	[%rd41+-64], %fd17;
	ld.global.f64 	%fd20, [%rd40+-56];
	abs.f64 	%fd21, %fd20;
	add.f64 	%fd22, %fd19, %fd21;
	st.global.f64 	[%rd41+-56], %fd20;
	ld.global.f64 	%fd23, [%rd40+-48];
	abs.f64 	%fd24, %fd23;
	add.f64 	%fd25, %fd22, %fd24;
	st.global.f64 	[%rd41+-48], %fd23;
	ld.global.f64 	%fd26, [%rd40+-40];
	abs.f64 	%fd27, %fd26;
	add.f64 	%fd28, %fd25, %fd27;
	st.global.f64 	[%rd41+-40], %fd26;
	ld.global.f64 	%fd29, [%rd40+-32];
	abs.f64 	%fd30, %fd29;
	add.f64 	%fd31, %fd28, %fd30;
	st.global.f64 	[%rd41+-32], %fd29;
	ld.global.f64 	%fd32, [%rd40+-24];
	abs.f64 	%fd33, %fd32;
	add.f64 	%fd34, %fd31, %fd33;
	st.global.f64 	[%rd41+-24], %fd32;
	ld.global.f64 	%fd35, [%rd40+-16];
	abs.f64 	%fd36, %fd35;
	add.f64 	%fd37, %fd34, %fd36;
	st.global.f64 	[%rd41+-16], %fd35;
	ld.global.f64 	%fd38, [%rd40+-8];
	abs.f64 	%fd39, %fd38;
	add.f64 	%fd40, %fd37, %fd39;
	st.global.f64 	[%rd41+-8], %fd38;
	ld.global.f64 	%fd41, [%rd40];
	abs.f64 	%fd42, %fd41;
	add.f64 	%fd43, %fd40, %fd42;
	st.global.f64 	[%rd41], %fd41;
	ld.global.f64 	%fd44, [%rd40+8];
	abs.f64 	%fd45, %fd44;
	add.f64 	%fd46, %fd43, %fd45;
	st.global.f64 	[%rd41+8], %fd44;
	ld.global.f64 	%fd47, [%rd40+16];
	abs.f64 	%fd48, %fd47;
	add.f64 	%fd49, %fd46, %fd48;
	st.global.f64 	[%rd41+16], %fd47;
	ld.global.f64 	%fd50, [%rd40+24];
	abs.f64 	%fd51, %fd50;
	add.f64 	%fd52, %fd49, %fd51;
	st.global.f64 	[%rd41+24], %fd50;
	ld.global.f64 	%fd53, [%rd40+32];
	abs.f64 	%fd54, %fd53;
	add.f64 	%fd55, %fd52, %fd54;
	st.global.f64 	[%rd41+32], %fd53;
	ld.global.f64 	%fd56, [%rd40+40];
	abs.f64 	%fd57, %fd56;
	add.f64 	%fd58, %fd55, %fd57;
	st.global.f64 	[%rd41+40], %fd56;
	ld.global.f64 	%fd59, [%rd40+48];
	abs.f64 	%fd60, %fd59;
	add.f64 	%fd61, %fd58, %fd60;
	st.global.f64 	[%rd41+48], %fd59;
	ld.global.f64 	%fd62, [%rd40+56];
	abs.f64 	%fd63, %fd62;
	add.f64 	%fd111, %fd61, %fd63;
	st.global.f64 	[%rd41+56], %fd62;
	add.s32 	%r27, %r27, 16;
	add.s64 	%rd41, %rd41, 128;
	add.s64 	%rd40, %rd40, 128;
	setp.ne.s32 	%p3, %r27, 0;
	@%p3 bra 	$L__BB7_3;
$L__BB7_4:
	setp.eq.s32 	%p4, %r3, 0;
	@%p4 bra 	$L__BB7_13;
	and.b32  	%r9, %r18, 7;
	setp.lt.u32 	%p5, %r3, 8;
	@%p5 bra 	$L__BB7_7;
	add.s32 	%r23, %r29, %r2;
	mul.wide.u32 	%rd19, %r23, 8;
	add.s64 	%rd20, %rd1, %rd19;
	ld.global.f64 	%fd65, [%rd20];
	abs.f64 	%fd66, %fd65;
	add.f64 	%fd67, %fd111, %fd66;
	add.s64 	%rd21, %rd2, %rd19;
	st.global.f64 	[%rd21], %fd65;
	cvt.u64.u32 	%rd22, %r2;
	cvt.u64.u32 	%rd23, %r29;
	add.s64 	%rd24, %rd23, %rd22;
	shl.b64 	%rd25, %rd24, 3;
	add.s64 	%rd26, %rd1, %rd25;
	ld.global.f64 	%fd68, [%rd26+8];
	abs.f64 	%fd69, %fd68;
	add.f64 	%fd70, %fd67, %fd69;
	add.s64 	%rd27, %rd2, %rd25;
	st.global.f64 	[%rd27+8], %fd68;
	ld.global.f64 	%fd71, [%rd26+16];
	abs.f64 	%fd72, %fd71;
	add.f64 	%fd73, %fd70, %fd72;
	st.global.f64 	[%rd27+16], %fd71;
	ld.global.f64 	%fd74, [%rd26+24];
	abs.f64 	%fd75, %fd74;
	add.f64 	%fd76, %fd73, %fd75;
	st.global.f64 	[%rd27+24], %fd74;
	ld.global.f64 	%fd77, [%rd26+32];
	abs.f64 	%fd78, %fd77;
	add.f64 	%fd79, %fd76, %fd78;
	st.global.f64 	[%rd27+32], %fd77;
	ld.global.f64 	%fd80, [%rd26+40];
	abs.f64 	%fd81, %fd80;
	add.f64 	%fd82, %fd79, %fd81;
	st.global.f64 	[%rd27+40], %fd80;
	ld.global.f64 	%fd83, [%rd26+48];
	abs.f64 	%fd84, %fd83;
	add.f64 	%fd85, %fd82, %fd84;
	st.global.f64 	[%rd27+48], %fd83;
	ld.global.f64 	%fd86, [%rd26+56];
	abs.f64 	%fd87, %fd86;
	add.f64 	%fd111, %fd85, %fd87;
	st.global.f64 	[%rd27+56], %fd86;
	add.s32 	%r29, %r29, 8;
$L__BB7_7:
	setp.eq.s32 	%p6, %r9, 0;
	@%p6 bra 	$L__BB7_13;
	and.b32  	%r12, %r18, 3;
	setp.lt.u32 	%p7, %r9, 4;
	@%p7 bra 	$L__BB7_10;
	add.s32 	%r24, %r29, %r2;
	mul.wide.u32 	%rd28, %r24, 8;
	add.s64 	%rd29, %rd1, %rd28;
	ld.global.f64 	%fd89, [%rd29];
	abs.f64 	%fd90, %fd89;
	add.f64 	%fd91, %fd111, %fd90;
	add.s64 	%rd30, %rd2, %rd28;
	st.global.f64 	[%rd30], %fd89;
	cvt.u64.u32 	%rd31, %r2;
	cvt.u64.u32 	%rd32, %r29;
	add.s64 	%rd33, %rd32, %rd31;
	shl.b64 	%rd34, %rd33, 3;
	add.s64 	%rd35, %rd1, %rd34;
	ld.global.f64 	%fd92, [%rd35+8];
	abs.f64 	%fd93, %fd92;
	add.f64 	%fd94, %fd91, %fd93;
	add.s64 	%rd36, %rd2, %rd34;
	st.global.f64 	[%rd36+8], %fd92;
	ld.global.f64 	%fd95, [%rd35+16];
	abs.f64 	%fd96, %fd95;
	add.f64 	%fd97, %fd94, %fd96;
	st.global.f64 	[%rd36+16], %fd95;
	ld.global.f64 	%fd98, [%rd35+24];
	abs.f64 	%fd99, %fd98;
	add.f64 	%fd111, %fd97, %fd99;
	st.global.f64 	[%rd36+24], %fd98;
	add.s32 	%r29, %r29, 4;
$L__BB7_10:
	setp.eq.s32 	%p8, %r12, 0;
	@%p8 bra 	$L__BB7_13;
	add.s32 	%r25, %r29, %r2;
	mul.wide.u32 	%rd37, %r25, 8;
	add.s64 	%rd43, %rd2, %rd37;
	add.s64 	%rd42, %rd1, %rd37;
	neg.s32 	%r31, %r12;
$L__BB7_12:
	.pragma "nounroll";
	ld.global.f64 	%fd100, [%rd42];
	abs.f64 	%fd101, %fd100;
	add.f64 	%fd111, %fd111, %fd101;
	st.global.f64 	[%rd43], %fd100;
	add.s64 	%rd43, %rd43, 8;
	add.s64 	%rd42, %rd42, 8;
	add.s32 	%r31, %r31, 1;
	setp.ne.s32 	%p9, %r31, 0;
	@%p9 bra 	$L__BB7_12;
$L__BB7_13:
	add.f64 	%fd102, %fd111, 0d409F400000000000;
	add.s32 	%r26, %r2, %r1;
	mul.wide.u32 	%rd38, %r26, 8;
	add.s64 	%rd39, %rd2, %rd38;
	st.global.f64 	[%rd39], %fd102;
$L__BB7_14:
	ret;

}
	// .globl	_Z9TransposeiiPKdPd
.visible .entry _Z9TransposeiiPKdPd(
	.param .u32 _Z9TransposeiiPKdPd_param_0,
	.param .u32 _Z9TransposeiiPKdPd_param_1,
	.param .u64 .ptr .align 1 _Z9TransposeiiPKdPd_param_2,
	.param .u64 .ptr .align 1 _Z9TransposeiiPKdPd_param_3
)
{
	.reg .pred 	%p<4>;
	.reg .b32 	%r<15>;
	.reg .b64 	%rd<9>;
	.reg .b64 	%fd<2>;

	ld.param.u32 	%r3, [_Z9TransposeiiPKdPd_param_0];
	ld.param.u32 	%r5, [_Z9TransposeiiPKdPd_param_1];
	ld.param.u64 	%rd1, [_Z9TransposeiiPKdPd_param_2];
	ld.param.u64 	%rd2, [_Z9TransposeiiPKdPd_param_3];
	mov.u32 	%r6, %tid.x;
	mov.u32 	%r7, %ntid.x;
	mov.u32 	%r8, %ctaid.x;
	mad.lo.s32 	%r1, %r7, %r8, %r6;
	mov.u32 	%r9, %tid.y;
	mov.u32 	%r10, %ntid.y;
	mov.u32 	%r11, %ctaid.y;
	mad.lo.s32 	%r12, %r10, %r11, %r9;
	setp.ge.u32 	%p1, %r1, %r3;
	setp.ge.u32 	%p2, %r12, %r5;
	or.pred  	%p3, %p1, %p2;
	@%p3 bra 	$L__BB8_2;
	cvta.to.global.u64 	%rd3, %rd1;
	cvta.to.global.u64 	%rd4, %rd2;
	mad.lo.s32 	%r13, %r12, %r3, %r1;
	mul.wide.u32 	%rd5, %r13, 8;
	add.s64 	%rd6, %rd3, %rd5;
	ld.global.f64 	%fd1, [%rd6];
	mad.lo.s32 	%r14, %r5, %r1, %r12;
	mul.wide.u32 	%rd7, %r14, 8;
	add.s64 	%rd8, %rd4, %rd7;
	st.global.f64 	[%rd8], %fd1;
$L__BB8_2:
	ret;

}
	// .globl	_Z3negiiPdS_
.visible .entry _Z3negiiPdS_(
	.param .u32 _Z3negiiPdS__param_0,
	.param .u32 _Z3negiiPdS__param_1,
	.param .u64 .ptr .align 1 _Z3negiiPdS__param_2,
	.param .u64 .ptr .align 1 _Z3negiiPdS__param_3
)
{
	.reg .pred 	%p<4>;
	.reg .b32 	%r<14>;
	.reg .b64 	%rd<8>;
	.reg .b64 	%fd<3>;

	ld.param.u32 	%r4, [_Z3negiiPdS__param_0];
	ld.param.u32 	%r3, [_Z3negiiPdS__param_1];
	ld.param.u64 	%rd1, [_Z3negiiPdS__param_2];
	ld.param.u64 	%rd2, [_Z3negiiPdS__param_3];
	mov.u32 	%r6, %tid.x;
	mov.u32 	%r7, %ntid.x;
	mov.u32 	%r8, %ctaid.x;
	mad.lo.s32 	%r1, %r7, %r8, %r6;
	mov.u32 	%r9, %tid.y;
	mov.u32 	%r10, %ntid.y;
	mov.u32 	%r11, %ctaid.y;
	mad.lo.s32 	%r12, %r10, %r11, %r9;
	setp.ge.u32 	%p1, %r1, %r3;
	setp.ge.u32 	%p2, %r12, %r4;
	or.pred  	%p3, %p1, %p2;
	@%p3 bra 	$L__BB9_2;
	cvta.to.global.u64 	%rd3, %rd1;
	cvta.to.global.u64 	%rd4, %rd2;
	mad.lo.s32 	%r13, %r3, %r12, %r1;
	mul.wide.u32 	%rd5, %r13, 8;
	add.s64 	%rd6, %rd3, %rd5;
	ld.global.f64 	%fd1, [%rd6];
	neg.f64 	%fd2, %fd1;
	add.s64 	%rd7, %rd4, %rd5;
	st.global.f64 	[%rd7], %fd2;
$L__BB9_2:
	ret;

}
	// .globl	_Z8absoluteiiPdS_
.visible .entry _Z8absoluteiiPdS_(
	.param .u32 _Z8absoluteiiPdS__param_0,
	.param .u32 _Z8absoluteiiPdS__param_1,
	.param .u64 .ptr .align 1 _Z8absoluteiiPdS__param_2,
	.param .u64 .ptr .align 1 _Z8absoluteiiPdS__param_3
)
{
	.reg .pred 	%p<4>;
	.reg .b32 	%r<14>;
	.reg .b64 	%rd<8>;
	.reg .b64 	%fd<3>;

	ld.param.u32 	%r4, [_Z8absoluteiiPdS__param_0];
	ld.param.u32 	%r3, [_Z8absoluteiiPdS__param_1];
	ld.param.u64 	%rd1, [_Z8absoluteiiPdS__param_2];
	ld.param.u64 	%rd2, [_Z8absoluteiiPdS__param_3];
	mov.u32 	%r6, %tid.x;
	mov.u32 	%r7, %ntid.x;
	mov.u32 	%r8, %ctaid.x;
	mad.lo.s32 	%r1, %r7, %r8, %r6;
	mov.u32 	%r9, %tid.y;
	mov.u32 	%r10, %ntid.y;
	mov.u32 	%r11, %ctaid.y;
	mad.lo.s32 	%r12, %r10, %r11, %r9;
	setp.ge.u32 	%p1, %r1, %r3;
	setp.ge.u32 	%p2, %r12, %r4;
	or.pred  	%p3, %p1, %p2;
	@%p3 bra 	$L__BB10_2;
	cvta.to.global.u64 	%rd3, %rd1;
	cvta.to.global.u64 	%rd4, %rd2;
	mad.lo.s32 	%r13, %r3, %r12, %r1;
	mul.wide.u32 	%rd5, %r13, 8;
	add.s64 	%rd6, %rd3, %rd5;
	ld.global.f64 	%fd1, [%rd6];
	abs.f64 	%fd2, %fd1;
	add.s64 	%rd7, %rd4, %rd5;
	st.global.f64 	[%rd7], %fd2;
$L__BB10_2:
	ret;

}
	// .globl	_Z4DiagiPdS_
.visible .entry _Z4DiagiPdS_(
	.param .u32 _Z4DiagiPdS__param_0,
	.param .u64 .ptr .align 1 _Z4DiagiPdS__param_1,
	.param .u64 .ptr .align 1 _Z4DiagiPdS__param_2
)
{
	.reg .pred 	%p<2>;
	.reg .b32 	%r<7>;
	.reg .b64 	%rd<9>;
	.reg .b64 	%fd<2>;

	ld.param.u32 	%r2, [_Z4DiagiPdS__param_0];
	ld.param.u64 	%rd1, [_Z4DiagiPdS__param_1];
	ld.param.u64 	%rd2, [_Z4DiagiPdS__param_2];
	mov.u32 	%r3, %tid.y;
	mov.u32 	%r4, %ntid.y;
	mov.u32 	%r5, %ctaid.y;
	mad.lo.s32 	%r1, %r4, %r5, %r3;
	setp.ge.u32 	%p1, %r1, %r2;
	@%p1 bra 	$L__BB11_2;
	cvta.to.global.u64 	%rd3, %rd1;
	cvta.to.global.u64 	%rd4, %rd2;
	mad.lo.s32 	%r6, %r1, %r2, %r1;
	mul.wide.u32 	%rd5, %r6, 8;
	add.s64 	%rd6, %rd3, %rd5;
	ld.global.f64 	%fd1, [%rd6];
	mul.wide.u32 	%rd7, %r1, 8;
	add.s64 	%rd8, %rd4, %rd7;
	st.global.f64 	[%rd8], %fd1;
$L__BB11_2:
	ret;

}
	// .globl	_Z8DiagFlatiPdS_
.visible .entry _Z8DiagFlatiPdS_(
	.param .u32 _Z8DiagFlatiPdS__param_0,
	.param .u64 .ptr .align 1 _Z8DiagFlatiPdS__param_1,
	.param .u64 .ptr .align 1 _Z8DiagFlatiPdS__param_2
)
{
	.reg .pred 	%p<2>;
	.reg .b32 	%r<7>;
	.reg .b64 	%rd<9>;
	.reg .b64 	%fd<2>;

	ld.param.u32 	%r2, [_Z8DiagFlatiPdS__param_0];
	ld.param.u64 	%rd1, [_Z8DiagFlatiPdS__param_1];
	ld.param.u64 	%rd2, [_Z8DiagFlatiPdS__param_2];
	mov.u32 	%r3, %tid.y;
	mov.u32 	%r4, %ntid.y;
	mov.u32 	%r5, %ctaid.y;
	mad.lo.s32 	%r1, %r4, %r5, %r3;
	setp.ge.u32 	%p1, %r1, %r2;
	@%p1 bra 	$L__BB12_2;
	cvta.to.global.u64 	%rd3, %rd1;
	cvta.to.global.u64 	%rd4, %rd2;
	mul.wide.u32 	%rd5, %r1, 8;
	add.s64 	%rd6, %rd3, %rd5;
	ld.global.f64 	%fd1, [%rd6];
	mad.lo.s32 	%r6, %r1, %r2, %r1;
	mul.wide.u32 	%rd7, %r6, 8;
	add.s64 	%rd8, %rd4, %rd7;
	st.global.f64 	[%rd8], %fd1;
$L__BB12_2:
	ret;

}
	// .globl	_Z9matrixMulPdS_S_iiiiiiii
.visible .entry _Z9matrixMulPdS_S_iiiiiiii(
	.param .u64 .ptr .align 1 _Z9matrixMulPdS_S_iiiiiiii_param_0,
	.param .u64 .ptr .align 1 _Z9matrixMulPdS_S_iiiiiiii_param_1,
	.param .u64 .ptr .align 1 _Z9matrixMulPdS_S_iiiiiiii_param_2,
	.param .u32 _Z9matrixMulPdS_S_iiiiiiii_param_3,
	.param .u32 _Z9matrixMulPdS_S_iiiiiiii_param_4,
	.param .u32 _Z9matrixMulPdS_S_iiiiiiii_param_5,
	.param .u32 _Z9matrixMulPdS_S_iiiiiiii_param_6,
	.param .u32 _Z9matrixMulPdS_S_iiiiiiii_param_7,
	.param .u32 _Z9matrixMulPdS_S_iiiiiiii_param_8,
	.param .u32 _Z9matrixMulPdS_S_iiiiiiii_param_9,
	.param .u32 _Z9matrixMulPdS_S_iiiiiiii_param_10
)
{
	.reg .pred 	%p<14>;
	.reg .b32 	%r<66>;
	.reg .b64 	%rd<16>;
	.reg .b64 	%fd<111>;
	// demoted variable
	.shared .align 8 .b8 _ZZ9matrixMulPdS_S_iiiiiiiiE4ds_M[8192];
	// demoted variable
	.shared .align 8 .b8 _ZZ9matrixMulPdS_S_iiiiiiiiE4ds_N[8192];
	ld.param.u32 	%r32, [_Z9matrixMulPdS_S_iiiiiiii_param_3];
	ld.param.u32 	%r33, [_Z9matrixMulPdS_S_iiiiiiii_param_4];
	ld.param.u32 	%r34, [_Z9matrixMulPdS_S_iiiiiiii_param_5];
	ld.param.u32 	%r35, [_Z9matrixMulPdS_S_iiiiiiii_param_6];
	ld.param.u32 	%r37, [_Z9matrixMulPdS_S_iiiiiiii_param_8];
	mov.u32 	%r40, %ctaid.x;
	mov.u32 	%r41, %ctaid.y;
	mov.u32 	%r59, %tid.x;
	mov.u32 	%r62, %tid.y;
	shl.b32 	%r3, %r41, 5;
	add.s32 	%r4, %r3, %r62;
	shl.b32 	%r5, %r40, 5;
	add.s32 	%r6, %r5, %r59;
	setp.lt.s32 	%p1, %r33, -30;
	mov.f64 	%fd110, 0d0000000000000000;
	@%p1 bra 	$L__BB13_7;
	ld.param.u64 	%rd14, [_Z9matrixMulPdS_S_iiiiiiii_param_1];
	ld.param.u64 	%rd13, [_Z9matrixMulPdS_S_iiiiiiii_param_0];
	add.s32 	%r42, %r33, -1;
	shr.s32 	%r43, %r42, 31;
	shr.u32 	%r44, %r43, 27;
	add.s32 	%r45, %r42, %r44;
	shr.s32 	%r46, %r45, 5;
	neg.s32 	%r65, %r46;
	shl.b32 	%r47, %r62, 8;
	mov.u32 	%r48, _ZZ9matrixMulPdS_S_iiiiiiiiE4ds_M;
	add.s32 	%r7, %r48, %r47;
	shl.b32 	%r49, %r59, 3;
	add.s32 	%r8, %r7, %r49;
	mov.u32 	%r50, _ZZ9matrixMulPdS_S_iiiiiiiiE4ds_N;
	add.s32 	%r10, %r50, %r49;
	add.s32 	%r9, %r10, %r47;
	mad.lo.s32 	%r51, %r62, %r35, %r59;
	add.s32 	%r64, %r51, %r5;
	shl.b32 	%r13, %r35, 5;
	mad.lo.s32 	%r63, %r34, %r6, %r62;
	mad.lo.s32 	%r61, %r33, %r4, %r59;
	mad.lo.s32 	%r52, %r59, %r32, %r62;
	add.s32 	%r60, %r52, %r3;
	shl.b32 	%r17, %r32, 5;
	cvta.to.global.u64 	%rd1, %rd13;
	cvta.to.global.u64 	%rd2, %rd14;
	mov.f64 	%fd110, 0d0000000000000000;
$L__BB13_2:
	setp.ge.s32 	%p2, %r4, %r32;
	setp.ge.s32 	%p3, %r59, %r33;
	mov.f64 	%fd108, 0d0000000000000000;
	or.pred  	%p4, %p2, %p3;
	@%p4 bra 	$L__BB13_4;
	ld.param.u32 	%r57, [_Z9matrixMulPdS_S_iiiiiiii_param_9];
	setp.eq.s32 	%p5, %r57, 0;
	selp.b32 	%r53, %r61, %r60, %p5;
	mul.wide.s32 	%rd6, %r53, 8;
	add.s64 	%rd7, %rd1, %rd6;
	ld.global.f64 	%fd108, [%rd7];
$L__BB13_4:
	setp.ge.s32 	%p6, %r6, %r35;
	st.shared.f64 	[%r8], %fd108;
	setp.ge.s32 	%p7, %r62, %r34;
	mov.f64 	%fd109, 0d0000000000000000;
	or.pred  	%p8, %p6, %p7;
	@%p8 bra 	$L__BB13_6;
	ld.param.u32 	%r58, [_Z9matrixMulPdS_S_iiiiiiii_param_10];
	setp.eq.s32 	%p9, %r58, 0;
	selp.b32 	%r54, %r64, %r63, %p9;
	mul.wide.s32 	%rd8, %r54, 8;
	add.s64 	%rd9, %rd2, %rd8;
	ld.global.f64 	%fd109, [%rd9];
$L__BB13_6:
	st.shared.f64 	[%r9], %fd109;
	bar.sync 	0;
	ld.shared.f64 	%fd12, [%r7];
	ld.shared.f64 	%fd13, [%r10];
	fma.rn.f64 	%fd14, %fd12, %fd13, %fd110;
	ld.shared.f64 	%fd15, [%r7+8];
	ld.shared.f64 	%fd16, [%r10+256];
	fma.rn.f64 	%fd17, %fd15, %fd16, %fd14;
	ld.shared.f64 	%fd18, [%r7+16];
	ld.shared.f64 	%fd19, [%r10+512];
	fma.rn.f64 	%fd20, %fd18, %fd19, %fd17;
	ld.shared.f64 	%fd21, [%r7+24];
	ld.shared.f64 	%fd22, [%r10+768];
	fma.rn.f64 	%fd23, %fd21, %fd22, %fd20;
	ld.shared.f64 	%fd24, [%r7+32];
	ld.shared.f64 	%fd25, [%r10+1024];
	fma.rn.f64 	%fd26, %fd24, %fd25, %fd23;
	ld.shared.f64 	%fd27, [%r7+40];
	ld.shared.f64 	%fd28, [%r10+1280];
	fma.rn.f64 	%fd29, %fd27, %fd28, %fd26;
	ld.shared.f64 	%fd30, [%r7+48];
	ld.shared.f64 	%fd31, [%r10+1536];
	fma.rn.f64 	%fd32, %fd30, %fd31, %fd29;
	ld.shared.f64 	%fd33, [%r7+56];
	ld.shared.f64 	%fd34, [%r10+1792];
	fma.rn.f64 	%fd35, %fd33, %fd34, %fd32;
	ld.shared.f64 	%fd36, [%r7+64];
	ld.shared.f64 	%fd37, [%r10+2048];
	fma.rn.f64 	%fd38, %fd36, %fd37, %fd35;
	ld.shared.f64 	%fd39, [%r7+72];
	ld.shared.f64 	%fd40, [%r10+2304];
	fma.rn.f64 	%fd41, %fd39, %fd40, %fd38;
	ld.shared.f64 	%fd42, [%r7+80];
	ld.shared.f64 	%fd43, [%r10+2560];
	fma.rn.f64 	%fd44, %fd42, %fd43, %fd41;
	ld.shared.f64 	%fd45, [%r7+88];
	ld.shared.f64 	%fd46, [%r10+2816];
	fma.rn.f64 	%fd47, %fd45, %fd46, %fd44;
	ld.shared.f64 	%fd48, [%r7+96];
	ld.shared.f64 	%fd49, [%r10+3072];
	fma.rn.f64 	%fd50, %fd48, %fd49, %fd47;
	ld.shared.f64 	%fd51, [%r7+104];
	ld.shared.f64 	%fd52, [%r10+3328];
	fma.rn.f64 	%fd53, %fd51, %fd52, %fd50;
	ld.shared.f64 	%fd54, [%r7+112];
	ld.shared.f64 	%fd55, [%r10+3584];
	fma.rn.f64 	%fd56, %fd54, %fd55, %fd53;
	ld.shared.f64 	%fd57, [%r7+120];
	ld.shared.f64 	%fd58, [%r10+3840];
	fma.rn.f64 	%fd59, %fd57, %fd58, %fd56;
	ld.shared.f64 	%fd60, [%r7+128];
	ld.shared.f64 	%fd61, [%r10+4096];
	fma.rn.f64 	%fd62, %fd60, %fd61, %fd59;
	ld.shared.f64 	%fd63, [%r7+136];
	ld.shared.f64 	%fd64, [%r10+4352];
	fma.rn.f64 	%fd65, %fd63, %fd64, %fd62;
	ld.shared.f64 	%fd66, [%r7+144];
	ld.shared.f64 	%fd67, [%r10+4608];
	fma.rn.f64 	%fd68, %fd66, %fd67, %fd65;
	ld.shared.f64 	%fd69, [%r7+152];
	ld.shared.f64 	%fd70, [%r10+4864];
	fma.rn.f64 	%fd71, %fd69, %fd70, %fd68;
	ld.shared.f64 	%fd72, [%r7+160];
	ld.shared.f64 	%fd73, [%r10+5120];
	fma.rn.f64 	%fd74, %fd72, %fd73, %fd71;
	ld.shared.f64 	%fd75, [%r7+168];
	ld.shared.f64 	%fd76, [%r10+5376];
	fma.rn.f64 	%fd77, %fd75, %fd76, %fd74;
	ld.shared.f64 	%fd78, [%r7+176];
	ld.shared.f64 	%fd79, [%r10+5632];
	fma.rn.f64 	%fd80, %fd78, %fd79, %fd77;
	ld.shared.f64 	%fd81, [%r7+184];
	ld.shared.f64 	%fd82, [%r10+5888];
	fma.rn.f64 	%fd83, %fd81, %fd82, %fd80;
	ld.shared.f64 	%fd84, [%r7+192];
	ld.shared.f64 	%fd85, [%r10+6144];
	fma.rn.f64 	%fd86, %fd84, %fd85, %fd83;
	ld.shared.f64 	%fd87, [%r7+200];
	ld.shared.f64 	%fd88, [%r10+6400];
	fma.rn.f64 	%fd89, %fd87, %fd88, %fd86;
	ld.shared.f64 	%fd90, [%r7+208];
	ld.shared.f64 	%fd91, [%r10+6656];
	fma.rn.f64 	%fd92, %fd90, %fd91, %fd89;
	ld.shared.f64 	%fd93, [%r7+216];
	ld.shared.f64 	%fd94, [%r10+6912];
	fma.rn.f64 	%fd95, %fd93, %fd94, %fd92;
	ld.shared.f64 	%fd96, [%r7+224];
	ld.shared.f64 	%fd97, [%r10+7168];
	fma.rn.f64 	%fd98, %fd96, %fd97, %fd95;
	ld.shared.f64 	%fd99, [%r7+232];
	ld.shared.f64 	%fd100, [%r10+7424];
	fma.rn.f64 	%fd101, %fd99, %fd100, %fd98;
	ld.shared.f64 	%fd102, [%r7+240];
	ld.shared.f64 	%fd103, [%r10+7680];
	fma.rn.f64 	%fd104, %fd102, %fd103, %fd101;
	ld.shared.f64 	%fd105, [%r7+248];
	ld.shared.f64 	%fd106, [%r10+7936];
	fma.rn.f64 	%fd110, %fd105, %fd106, %fd104;
	bar.sync 	0;
	add.s32 	%r65, %r65, 1;
	add.s32 	%r64, %r64, %r13;
	add.s32 	%r63, %r63, 32;
	add.s32 	%r62, %r62, 32;
	add.s32 	%r61, %r61, 32;
	add.s32 	%r60, %r60, %r17;
	add.s32 	%r59, %r59, 32;
	setp.ne.s32 	%p10, %r65, 1;
	@%p10 bra 	$L__BB13_2;
$L__BB13_7:
	ld.param.u32 	%r56, [_Z9matrixMulPdS_S_iiiiiiii_param_7];
	setp.ge.s32 	%p11, %r4, %r56;
	setp.ge.s32 	%p12, %r6, %r37;
	or.pred  	%p13, %p11, %p12;
	@%p13 bra 	$L__BB13_9;
	ld.param.u64 	%rd15, [_Z9matrixMulPdS_S_iiiiiiii_param_2];
	mad.lo.s32 	%r55, %r37, %r4, %r6;
	cvta.to.global.u64 	%rd10, %rd15;
	mul.wide.u32 	%rd11, %r55, 8;
	add.s64 	%rd12, %rd10, %rd11;
	st.global.f64 	[%rd12], %fd110;
$L__BB13_9:
	ret;

}
	// .globl	_Z7vec_dotPdS_S_iii
.visible .entry _Z7vec_dotPdS_S_iii(
	.param .u64 .ptr .align 1 _Z7vec_dotPdS_S_iii_param_0,
	.param .u64 .ptr .align 1 _Z7vec_dotPdS_S_iii_param_1,
	.param .u64 .ptr .align 1 _Z7vec_dotPdS_S_iii_param_2,
	.param .u32 _Z7vec_dotPdS_S_iii_param_3,
	.param .u32 _Z7vec_dotPdS_S_iii_param_4,
	.param .u32 _Z7vec_dotPdS_S_iii_param_5
)
{
	.reg .pred 	%p<34>;
	.reg .b32 	%r<40>;
	.reg .b64 	%rd<10>;
	.reg .b64 	%fd<101>;
	// demoted variable
	.shared .align 8 .b8 _ZZ7vec_dotPdS_S_iiiE4temp[256];
	ld.param.u64 	%rd2, [_Z7vec_dotPdS_S_iii_param_0];
	ld.param.u64 	%rd3, [_Z7vec_dotPdS_S_iii_param_1];
	ld.param.u64 	%rd1, [_Z7vec_dotPdS_S_iii_param_2];
	ld.param.u32 	%r2, [_Z7vec_dotPdS_S_iii_param_3];
	cvta.to.global.u64 	%rd4, %rd3;
	cvta.to.global.u64 	%rd5, %rd2;
	mov.u32 	%r3, %tid.x;
	mov.u32 	%r4, %ntid.x;
	mov.u32 	%r5, %ctaid.x;
	mad.lo.s32 	%r1, %r4, %r5, %r3;
	mul.wide.s32 	%rd6, %r1, 8;
	add.s64 	%rd7, %rd5, %rd6;
	ld.global.f64 	%fd1, [%rd7];
	add.s64 	%rd8, %rd4, %rd6;
	ld.global.f64 	%fd2, [%rd8];
	mul.f64 	%fd3, %fd1, %fd2;
	shl.b32 	%r6, %r3, 3;
	mov.u32 	%r7, _ZZ7vec_dotPdS_S_iiiE4temp;
	add.s32 	%r8, %r7, %r6;
	st.shared.f64 	[%r8], %fd3;
	bar.sync 	0;
	setp.ne.s32 	%p1, %r3, 0;
	@%p1 bra 	$L__BB14_2;
	cvta.to.global.u64 	%rd9, %rd1;
	setp.lt.s32 	%p2, %r1, %r2;
	ld.shared.f64 	%fd4, [_ZZ7vec_dotPdS_S_iiiE4temp];
	add.f64 	%fd5, %fd4, 0d0000000000000000;
	selp.f64 	%fd6, %fd5, 0d0000000000000000, %p2;
	add.s32 	%r9, %r1, 1;
	setp.lt.s32 	%p3, %r9, %r2;
	ld.shared.f64 	%fd7, [_ZZ7vec_dotPdS_S_iiiE4temp+8];
	add.f64 	%fd8, %fd6, %fd7;
	selp.f64 	%fd9, %fd8, %fd6, %p3;
	add.s32 	%r10, %r1, 2;
	setp.lt.s32 	%p4, %r10, %r2;
	ld.shared.f64 	%fd10, [_ZZ7vec_dotPdS_S_iiiE4temp+16];
	add.f64 	%fd11, %fd9, %fd10;
	selp.f64 	%fd12, %fd11, %fd9, %p4;
	add.s32 	%r11, %r1, 3;
	setp.lt.s32 	%p5, %r11, %r2;
	ld.shared.f64 	%fd13, [_ZZ7vec_dotPdS_S_iiiE4temp+24];
	add.f64 	%fd14, %fd12, %fd13;
	selp.f64 	%fd15, %fd14, %fd12, %p5;
	add.s32 	%r12, %r1, 4;
	setp.lt.s32 	%p6, %r12, %r2;
	ld.shared.f64 	%fd16, [_ZZ7vec_dotPdS_S_iiiE4temp+32];
	add.f64 	%fd17, %fd15, %fd16;
	selp.f64 	%fd18, %fd17, %fd15, %p6;
	add.s32 	%r13, %r1, 5;
	setp.lt.s32 	%p7, %r13, %r2;
	ld.shared.f64 	%fd19, [_ZZ7vec_dotPdS_S_iiiE4temp+40];
	add.f64 	%fd20, %fd18, %fd19;
	selp.f64 	%fd21, %fd20, %fd18, %p7;
	add.s32 	%r14, %r1, 6;
	setp.lt.s32 	%p8, %r14, %r2;
	ld.shared.f64 	%fd22, [_ZZ7vec_dotPdS_S_iiiE4temp+48];
	add.f64 	%fd23, %fd21, %fd22;
	selp.f64 	%fd24, %fd23, %fd21, %p8;
	add.s32 	%r15, %r1, 7;
	setp.lt.s32 	%p9, %r15, %r2;
	ld.shared.f64 	%fd25, [_ZZ7vec_dotPdS_S_iiiE4temp+56];
	add.f64 	%fd26, %fd24, %fd25;
	selp.f64 	%fd27, %fd26, %fd24, %p9;
	add.s32 	%r16, %r1, 8;
	setp.lt.s32 	%p10, %r16, %r2;
	ld.shared.f64 	%fd28, [_ZZ7vec_dotPdS_S_iiiE4temp+64];
	add.f64 	%fd29, %fd27, %fd28;
	selp.f64 	%fd30, %fd29, %fd27, %p10;
	add.s32 	%r17, %r1, 9;
	setp.lt.s32 	%p11, %r17, %r2;
	ld.shared.f64 	%fd31, [_ZZ7vec_dotPdS_S_iiiE4temp+72];
	add.f64 	%fd32, %fd30, %fd31;
	selp.f64 	%fd33, %fd32, %fd30, %p11;
	add.s32 	%r18, %r1, 10;
	setp.lt.s32 	%p12, %r18, %r2;
	ld.shared.f64 	%fd34, [_ZZ7vec_dotPdS_S_iiiE4temp+80];
	add.f64 	%fd35, %fd33, %fd34;
	selp.f64 	%fd36, %fd35, %fd33, %p12;
	add.s32 	%r19, %r1, 11;
	setp.lt.s32 	%p13, %r19, %r2;
	ld.shared.f64 	%fd37, [_ZZ7vec_dotPdS_S_iiiE4temp+88];
	add.f64 	%fd38, %fd36, %fd37;
	selp.f64 	%fd39, %fd38, %fd36, %p13;
	add.s32 	%r20, %r1, 12;
	setp.lt.s32 	%p14, %r20, %r2;
	ld.shared.f64 	%fd40, [_ZZ7vec_dotPdS_S_iiiE4temp+96];
	add.f64 	%fd41, %fd39, %fd40;
	selp.f64 	%fd42, %fd41, %fd39, %p14;
	add.s32 	%r21, %r1, 13;
	setp.lt.s32 	%p15, %r21, %r2;
	ld.shared.f64 	%fd43, [_ZZ7vec_dotPdS_S_iiiE4temp+104];
	add.f64 	%fd44, %fd42, %fd43;
	selp.f64 	%fd45, %fd44, %fd42, %p15;
	add.s32 	%r22, %r1, 14;
	setp.lt.s32 	%p16, %r22, %r2;
	ld.shared.f64 	%fd46, [_ZZ7vec_dotPdS_S_iiiE4temp+112];
	add.f64 	%fd47, %fd45, %fd46;
	selp.f64 	%fd48, %fd47, %fd45, %p16;
	add.s32 	%r23, %r1, 15;
	setp.lt.s32 	%p17, %r23, %r2;
	ld.shared.f64 	%fd49, [_ZZ7vec_dotPdS_S_iiiE4temp+120];
	add.f64 	%fd50, %fd48, %fd49;
	selp.f64 	%fd51, %fd50, %fd48, %p17;
	add.s32 	%r24, %r1, 16;
	setp.lt.s32 	%p18, %r24, %r2;
	ld.shared.f64 	%fd52, [_ZZ7vec_dotPdS_S_iiiE4temp+128];
	add.f64 	%fd53, %fd51, %fd52;
	selp.f64 	%fd54, %fd53, %fd51, %p18;
	add.s32 	%r25, %r1, 17;
	setp.lt.s32 	%p19, %r25, %r2;
	ld.shared.f64 	%fd55, [_ZZ7vec_dotPdS_S_iiiE4temp+136];
	add.f64 	%fd56, %fd54, %fd55;
	selp.f64 	%fd57, %fd56, %fd54, %p19;
	add.s32 	%r26, %r1, 18;
	setp.lt.s32 	%p20, %r26, %r2;
	ld.shared.f64 	%fd58, [_ZZ7vec_dotPdS_S_iiiE4temp+144];
	add.f64 	%fd59, %fd57, %fd58;
	selp.f64 	%fd60, %fd59, %fd57, %p20;
	add.s32 	%r27, %r1, 19;
	setp.lt.s32 	%p21, %r27, %r2;
	ld.shared.f64 	%fd61, [_ZZ7vec_dotPdS_S_iiiE4temp+152];
	add.f64 	%fd62, %fd60, %fd61;
	selp.f64 	%fd63, %fd62, %fd60, %p21;
	add.s32 	%r28, %r1, 20;
	setp.lt.s32 	%p22, %r28, %r2;
	ld.shared.f64 	%fd64, [_ZZ7vec_dotPdS_S_iiiE4temp+160];
	add.f64 	%fd65, %fd63, %fd64;
	selp.f64 	%fd66, %fd65, %fd63, %p22;
	add.s32 	%r29, %r1, 21;
	setp.lt.s32 	%p23, %r29, %r2;
	ld.shared.f64 	%fd67, [_ZZ7vec_dotPdS_S_iiiE4temp+168];
	add.f64 	%fd68, %fd66, %fd67;
	selp.f64 	%fd69, %fd68, %fd66, %p23;
	add.s32 	%r30, %r1, 22;
	setp.lt.s32 	%p24, %r30, %r2;
	ld.shared.f64 	%fd70, [_ZZ7vec_dotPdS_S_iiiE4temp+176];
	add.f64 	%fd71, %fd69, %fd70;
	selp.f64 	%fd72, %fd71, %fd69, %p24;
	add.s32 	%r31, %r1, 23;
	setp.lt.s32 	%p25, %r31, %r2;
	ld.shared.f64 	%fd73, [_ZZ7vec_dotPdS_S_iiiE4temp+184];
	add.f64 	%fd74, %fd72, %fd73;
	selp.f64 	%fd75, %fd74, %fd72, %p25;
	add.s32 	%r32, %r1, 24;
	setp.lt.s32 	%p26, %r32, %r2;
	ld.shared.f64 	%fd76, [_ZZ7vec_dotPdS_S_iiiE4temp+192];
	add.f64 	%fd77, %fd75, %fd76;
	selp.f64 	%fd78, %fd77, %fd75, %p26;
	add.s32 	%r33, %r1, 25;
	setp.lt.s32 	%p27, %r33, %r2;
	ld.shared.f64 	%fd79, [_ZZ7vec_dotPdS_S_iiiE4temp+200];
	add.f64 	%fd80, %fd78, %fd79;
	selp.f64 	%fd81, %fd80, %fd78, %p27;
	add.s32 	%r34, %r1, 26;
	setp.lt.s32 	%p28, %r34, %r2;
	ld.shared.f64 	%fd82, [_ZZ7vec_dotPdS_S_iiiE4temp+208];
	add.f64 	%fd83, %fd81, %fd82;
	selp.f64 	%fd84, %fd83, %fd81, %p28;
	add.s32 	%r35, %r1, 27;
	setp.lt.s32 	%p29, %r35, %r2;
	ld.shared.f64 	%fd85, [_ZZ7vec_dotPdS_S_iiiE4temp+216];
	add.f64 	%fd86, %fd84, %fd85;
	selp.f64 	%fd87, %fd86, %fd84, %p29;
	add.s32 	%r36, %r1, 28;
	setp.lt.s32 	%p30, %r36, %r2;
	ld.shared.f64 	%fd88, [_ZZ7vec_dotPdS_S_iiiE4temp+224];
	add.f64 	%fd89, %fd87, %fd88;
	selp.f64 	%fd90, %fd89, %fd87, %p30;
	add.s32 	%r37, %r1, 29;
	setp.lt.s32 	%p31, %r37, %r2;
	ld.shared.f64 	%fd91, [_ZZ7vec_dotPdS_S_iiiE4temp+232];
	add.f64 	%fd92, %fd90, %fd91;
	selp.f64 	%fd93, %fd92, %fd90, %p31;
	add.s32 	%r38, %r1, 30;
	setp.lt.s32 	%p32, %r38, %r2;
	ld.shared.f64 	%fd94, [_ZZ7vec_dotPdS_S_iiiE4temp+240];
	add.f64 	%fd95, %fd93, %fd94;
	selp.f64 	%fd96, %fd95, %fd93, %p32;
	add.s32 	%r39, %r1, 31;
	setp.lt.s32 	%p33, %r39, %r2;
	ld.shared.f64 	%fd97, [_ZZ7vec_dotPdS_S_iiiE4temp+248];
	add.f64 	%fd98, %fd96, %fd97;
	selp.f64 	%fd99, %fd98, %fd96, %p33;
	atom.global.add.f64 	%fd100, [%rd9], %fd99;
$L__BB14_2:
	ret;

}
	// .globl	_Z9MatDotVecPdS_S_iiiiiiii
.visible .entry _Z9MatDotVecPdS_S_iiiiiiii(
	.param .u64 .ptr .align 1 _Z9MatDotVecPdS_S_iiiiiiii_param_0,
	.param .u64 .ptr .align 1 _Z9MatDotVecPdS_S_iiiiiiii_param_1,
	.param .u64 .ptr .align 1 _Z9MatDotVecPdS_S_iiiiiiii_param_2,
	.param .u32 _Z9MatDotVecPdS_S_iiiiiiii_param_3,
	.param .u32 _Z9MatDotVecPdS_S_iiiiiiii_param_4,
	.param .u32 _Z9MatDotVecPdS_S_iiiiiiii_param_5,
	.param .u32 _Z9MatDotVecPdS_S_iiiiiiii_param_6,
	.param .u32 _Z9MatDotVecPdS_S_iiiiiiii_param_7,
	.param .u32 _Z9MatDotVecPdS_S_iiiiiiii_param_8,
	.param .u32 _Z9MatDotVecPdS_S_iiiiiiii_param_9,
	.param .u32 _Z9MatDotVecPdS_S_iiiiiiii_param_10
)
{
	.reg .pred 	%p<9>;
	.reg .b32 	%r<45>;
	.reg .b64 	%rd<13>;
	.reg .b64 	%fd<111>;
	// demoted variable
	.shared .align 8 .b8 _ZZ9MatDotVecPdS_S_iiiiiiiiE7sub_mat[8192];
	// demoted variable
	.shared .align 8 .b8 _ZZ9MatDotVecPdS_S_iiiiiiiiE7sub_vec[256];
	ld.param.u64 	%rd3, [_Z9MatDotVecPdS_S_iiiiiiii_param_0];
	ld.param.u64 	%rd4, [_Z9MatDotVecPdS_S_iiiiiiii_param_1];
	ld.param.u64 	%rd5, [_Z9MatDotVecPdS_S_iiiiiiii_param_2];
	ld.param.u32 	%r22, [_Z9MatDotVecPdS_S_iiiiiiii_param_3];
	ld.param.u32 	%r23, [_Z9MatDotVecPdS_S_iiiiiiii_param_4];
	ld.param.u32 	%r24, [_Z9MatDotVecPdS_S_iiiiiiii_param_5];
	ld.param.u32 	%r25, [_Z9MatDotVecPdS_S_iiiiiiii_param_7];
	ld.param.u32 	%r26, [_Z9MatDotVecPdS_S_iiiiiiii_param_9];
	mov.u32 	%r27, %ctaid.y;
	mov.u32 	%r40, %tid.x;
	mov.u32 	%r43, %tid.y;
	shl.b32 	%r3, %r27, 5;
	add.s32 	%r4, %r3, %r43;
	setp.lt.s32 	%p1, %r23, -30;
	mov.f64 	%fd110, 0d0000000000000000;
	@%p1 bra 	$L__BB15_7;
	add.s32 	%r28, %r23, -1;
	shr.s32 	%r29, %r28, 31;
	shr.u32 	%r30, %r29, 27;
	add.s32 	%r31, %r28, %r30;
	shr.s32 	%r32, %r31, 5;
	neg.s32 	%r44, %r32;
	shl.b32 	%r33, %r43, 8;
	mov.u32 	%r34, _ZZ9MatDotVecPdS_S_iiiiiiiiE7sub_mat;
	add.s32 	%r5, %r34, %r33;
	shl.b32 	%r35, %r40, 3;
	add.s32 	%r6, %r5, %r35;
	shl.b32 	%r36, %r43, 3;
	mov.u32 	%r37, _ZZ9MatDotVecPdS_S_iiiiiiiiE7sub_vec;
	add.s32 	%r7, %r37, %r36;
	mad.lo.s32 	%r42, %r23, %r4, %r40;
	mad.lo.s32 	%r38, %r40, %r22, %r43;
	add.s32 	%r41, %r38, %r3;
	shl.b32 	%r11, %r22, 5;
	cvta.to.global.u64 	%rd1, %rd3;
	cvta.to.global.u64 	%rd2, %rd4;
	mov.f64 	%fd110, 0d0000000000000000;
$L__BB15_2:
	setp.ge.s32 	%p2, %r4, %r22;
	setp.ge.s32 	%p3, %r40, %r23;
	mov.f64 	%fd108, 0d0000000000000000;
	or.pred  	%p4, %p2, %p3;
	@%p4 bra 	$L__BB15_4;
	setp.eq.s32 	%p5, %r26, 0;
	selp.b32 	%r39, %r42, %r41, %p5;
	mul.wide.s32 	%rd6, %r39, 8;
	add.s64 	%rd7, %rd1, %rd6;
	ld.global.f64 	%fd108, [%rd7];
$L__BB15_4:
	st.shared.f64 	[%r6], %fd108;
	setp.ge.s32 	%p6, %r43, %r24;
	mov.f64 	%fd109, 0d0000000000000000;
	@%p6 bra 	$L__BB15_6;
	mul.wide.u32 	%rd8, %r43, 8;
	add.s64 	%rd9, %rd2, %rd8;
	ld.global.f64 	%fd109, [%rd9];
$L__BB15_6:
	st.shared.f64 	[%r7], %fd109;
	bar.sync 	0;
	ld.shared.f64 	%fd12, [%r5];
	ld.shared.f64 	%fd13, [_ZZ9MatDotVecPdS_S_iiiiiiiiE7sub_vec];
	fma.rn.f64 	%fd14, %fd12, %fd13, %fd110;
	ld.shared.f64 	%fd15, [%r5+8];
	ld.shared.f64 	%fd16, [_ZZ9MatDotVecPdS_S_iiiiiiiiE7sub_vec+8];
	fma.rn.f64 	%fd17, %fd15, %fd16, %fd14;
	ld.shared.f64 	%fd18, [%r5+16];
	ld.shared.f64 	%fd19, [_ZZ9MatDotVecPdS_S_iiiiiiiiE7sub_vec+16];
	fma.rn.f64 	%fd20, %fd18, %fd19, %fd17;
	ld.shared.f64 	%fd21, [%r5+24];
	ld.shared.f64 	%fd22, [_ZZ9MatDotVecPdS_S_iiiiiiiiE7sub_vec+24];
	fma.rn.f64 	%fd23, %fd21, %fd22, %fd20;
	ld.shared.f64 	%fd24, [%r5+32];
	ld.shared.f64 	%fd25, [_ZZ9MatDotVecPdS_S_iiiiiiiiE7sub_vec+32];
	fma.rn.f64 	%fd26, %fd24, %fd25, %fd23;
	ld.shared.f64 	%fd27, [%r5+40];
	ld.shared.f64 	%fd28, [_ZZ9MatDotVecPdS_S_iiiiiiiiE7sub_vec+40];
	fma.rn.f64 	%fd29, %fd27, %fd28, %fd26;
	ld.shared.f64 	%fd30, [%r5+48];
	ld.shared.f64 	%fd31, [_ZZ9MatDotVecPdS_S_iiiiiiiiE7sub_vec+48];
	fma.rn.f64 	%fd32, %fd30, %fd31, %fd29;
	ld.shared.f64 	%fd33, [%r5+56];
	ld.shared.f64 	%fd34, [_ZZ9MatDotVecPdS_S_iiiiiiiiE7sub_vec+56];
	fma.rn.f64 	%fd35, %fd33, %fd34, %fd32;
	ld.shared.f64 	%fd36, [%r5+64];
	ld.shared.f64 	%fd37, [_ZZ9MatDotVecPdS_S_iiiiiiiiE7sub_vec+64];
	fma.rn.f64 	%fd38, %fd36, %fd37, %fd35;
	ld.shared.f64 	%fd39, [%r5+72];
	ld.shared.f64 	%fd40, [_ZZ9MatDotVecPdS_S_iiiiiiiiE7sub_vec+72];
	fma.rn.f64 	%fd41, %fd39, %fd40, %fd38;
	ld.shared.f64 	%fd42, [%r5+80];
	ld.shared.f64 	%fd43, [_ZZ9MatDotVecPdS_S_iiiiiiiiE7sub_vec+80];
	fma.rn.f64 	%fd44, %fd42, %fd43, %fd41;
	ld.shared.f64 	%fd45, [%r5+88];
	ld.shared.f64 	%fd46, [_ZZ9MatDotVecPdS_S_iiiiiiiiE7sub_vec+88];
	fma.rn.f64 	%fd47, %fd45, %fd46, %fd44;
	ld.shared.f64 	%fd48, [%r5+96];
	ld.shared.f64 	%fd49, [_ZZ9MatDotVecPdS_S_iiiiiiiiE7sub_vec+96];
	fma.rn.f64 	%fd50, %fd48, %fd49, %fd47;
	ld.shared.f64 	%fd51, [%r5+104];
	ld.shared.f64 	%fd52, [_ZZ9MatDotVecPdS_S_iiiiiiiiE7sub_vec+104];
	fma.rn.f64 	%fd53, %fd51, %fd52, %fd50;
	ld.shared.f64 	%fd54, [%r5+112];
	ld.shared.f64 	%fd55, [_ZZ9MatDotVecPdS_S_iiiiiiiiE7sub_vec+112];
	fma.rn.f64 	%fd56, %fd54, %fd55, %fd53;
	ld.shared.f64 	%fd57, [%r5+120];
	ld.shared.f64 	%fd58, [_ZZ9MatDotVecPdS_S_iiiiiiiiE7sub_vec+120];
	fma.rn.f64 	%fd59, %fd57, %fd58, %fd56;
	ld.shared.f64 	%fd60, [%r5+128];
	ld.shared.f64 	%fd61, [_ZZ9MatDotVecPdS_S_iiiiiiiiE7sub_vec+128];
	fma.rn.f64 	%fd62, %fd60, %fd61, %fd59;
	ld.shared.f64 	%fd63, [%r5+136];
	ld.shared.f64 	%fd64, [_ZZ9MatDotVecPdS_S_iiiiiiiiE7sub_vec+136];
	fma.rn.f64 	%fd65, %fd63, %fd64, %fd62;
	ld.shared.f64 	%fd66, [%r5+144];
	ld.shared.f64 	%fd67, [_ZZ9MatDotVecPdS_S_iiiiiiiiE7sub_vec+144];
	fma.rn.f64 	%fd68, %fd66, %fd67, %fd65;
	ld.shared.f64 	%fd69, [%r5+152];
	ld.shared.f64 	%fd70, [_ZZ9MatDotVecPdS_S_iiiiiiiiE7sub_vec+152];
	fma.rn.f64 	%fd71, %fd69, %fd70, %fd68;
	ld.shared.f64 	%fd72, [%r5+160];
	ld.shared.f64 	%fd73, [_ZZ9MatDotVecPdS_S_iiiiiiiiE7sub_vec+160];
	fma.rn.f64 	%fd74, %fd72, %fd73, %fd71;
	ld.shared.f64 	%fd75, [%r5+168];
	ld.shared.f64 	%fd76, [_ZZ9MatDotVecPdS_S_iiiiiiiiE7sub_vec+168];
	fma.rn.f64 	%fd77, %fd75, %fd76, %fd74;
	ld.shared.f64 	%fd78, [%r5+176];
	ld.shared.f64 	%fd79, [_ZZ9MatDotVecPdS_S_iiiiiiiiE7sub_vec+176];
	fma.rn.f64 	%fd80, %fd78, %fd79, %fd77;
	ld.shared.f64 	%fd81, [%r5+184];
	ld.shared.f64 	%fd82, [_ZZ9MatDotVecPdS_S_iiiiiiiiE7sub_vec+184];
	fma.rn.f64 	%fd83, %fd81, %fd82, %fd80;
	ld.shared.f64 	%fd84, [%r5+192];
	ld.shared.f64 	%fd85, [_ZZ9MatDotVecPdS_S_iiiiiiiiE7sub_vec+192];
	fma.rn.f64 	%fd86, %fd84, %fd85, %fd83;
	ld.shared.f64 	%fd87, [%r5+200];
	ld.shared.f64 	%fd88, [_ZZ9MatDotVecPdS_S_iiiiiiiiE7sub_vec+200];
	fma.rn.f64 	%fd89, %fd87, %fd88, %fd86;
	ld.shared.f64 	%fd90, [%r5+208];
	ld.shared.f64 	%fd91, [_ZZ9MatDotVecPdS_S_iiiiiiiiE7sub_vec+208];
	fma.rn.f64 	%fd92, %fd90, %fd91, %fd89;
	ld.shared.f64 	%fd93, [%r5+216];
	ld.shared.f64 	%fd94, [_ZZ9MatDotVecPdS_S_iiiiiiiiE7sub_vec+216];
	fma.rn.f64 	%fd95, %fd93, %fd94, %fd92;
	ld.shared.f64 	%fd96, [%r5+224];
	ld.shared.f64 	%fd97, [_ZZ9MatDotVecPdS_S_iiiiiiiiE7sub_vec+224];
	fma.rn.f64 	%fd98, %fd96, %fd97, %fd95;
	ld.shared.f64 	%fd99, [%r5+232];
	ld.shared.f64 	%fd100, [_ZZ9MatDotVecPdS_S_iiiiiiiiE7sub_vec+232];
	fma.rn.f64 	%fd101, %fd99, %fd100, %fd98;
	ld.shared.f64 	%fd102, [%r5+240];
	ld.shared.f64 	%fd103, [_ZZ9MatDotVecPdS_S_iiiiiiiiE7sub_vec+240];
	fma.rn.f64 	%fd104, %fd102, %fd103, %fd101;
	ld.shared.f64 	%fd105, [%r5+248];
	ld.shared.f64 	%fd106, [_ZZ9MatDotVecPdS_S_iiiiiiiiE7sub_vec+248];
	fma.rn.f64 	%fd110, %fd105, %fd106, %fd104;
	bar.sync 	0;
	add.s32 	%r44, %r44, 1;
	add.s32 	%r43, %r43, 32;
	add.s32 	%r42, %r42, 32;
	add.s32 	%r41, %r41, %r11;
	add.s32 	%r40, %r40, 32;
	setp.ne.s32 	%p7, %r44, 1;
	@%p7 bra 	$L__BB15_2;
$L__BB15_7:
	setp.ge.s32 	%p8, %r4, %r25;
	@%p8 bra 	$L__BB15_9;
	cvta.to.global.u64 	%rd10, %rd5;
	mul.wide.u32 	%rd11, %r4, 8;
	add.s64 	%rd12, %rd10, %rd11;
	st.global.f64 	[%rd12], %fd110;
$L__BB15_9:
	ret;

}


// ===== COMPILED SASS (sm_100) =====

	.target	sm_100

	.elftype	@"ET_EXEC"


//--------------------- .note.nv.tkinfo           --------------------------
	.section	.note.nv.tkinfo,"",@"SHT_NOTE"
	.sectionflags	@"SHF_NOTE_NV_TKINFO"
	.tkinfo
        /*0018*/ 	.word	0x00000002
        /*0030*/ 	.string	""
        /*0030*/ 	.string	"ptxas"
        /*0030*/ 	.string	"Cuda compilation tools, release 13.0, V13.0.88"
        /*0030*/ 	.string	"Build cuda_13.0.r13.0/compiler.36424714_0"
        /*0030*/ 	.string	"-arch sm_100 -m 64 "



//--------------------- .note.nv.cuinfo           --------------------------
	.section	.note.nv.cuinfo,"",@"SHT_NOTE"
	.sectionflags	@"SHF_NOTE_NV_CUINFO"
        /*0018*/ 	.short	0x0002
        /*001a*/ 	.short	0x0064
        /*001c*/ 	.short	0x0082
	.zero		2


//--------------------- .nv.info                  --------------------------
	.section	.nv.info,"",@"SHT_CUDA_INFO"
	.align	4


	//----- nvinfo : EIATTR_REGCOUNT
	.align		4
        /*0000*/ 	.byte	0x04, 0x2f
        /*0002*/ 	.short	(.L_1 - .L_0)
	.align		4
.L_0:
        /*0004*/ 	.word	index@(_Z4SumaiiiiPdS_S_)
        /*0008*/ 	.word	0x0000000e


	//----- nvinfo : EIATTR_FRAME_SIZE
	.align		4
.L_1:
        /*000c*/ 	.byte	0x04, 0x11
        /*000e*/ 	.short	(.L_3 - .L_2)
	.align		4
.L_2:
        /*0010*/ 	.word	index@(_Z4SumaiiiiPdS_S_)
        /*0014*/ 	.word	0x00000000


	//----- nvinfo : EIATTR_REGCOUNT
	.align		4
.L_3:
        /*0018*/ 	.byte	0x04, 0x2f
        /*001a*/ 	.short	(.L_5 - .L_4)
	.align		4
.L_4:
        /*001c*/ 	.word	index@(_Z5RestaiiiiPdS_S_)
        /*0020*/ 	.word	0x0000000e


	//----- nvinfo : EIATTR_FRAME_SIZE
	.align		4
.L_5:
        /*0024*/ 	.byte	0x04, 0x11
        /*0026*/ 	.short	(.L_7 - .L_6)
	.align		4
.L_6:
        /*0028*/ 	.word	index@(_Z5RestaiiiiPdS_S_)
        /*002c*/ 	.word	0x00000000


	//----- nvinfo : EIATTR_REGCOUNT
	.align		4
.L_7:
        /*0030*/ 	.byte	0x04, 0x2f
        /*0032*/ 	.short	(.L_9 - .L_8)
	.align		4
.L_8:
        /*0034*/ 	.word	index@(_Z5MultiiiiiPdS_S_)
        /*0038*/ 	.word	0x0000000e


	//----- nvinfo : EIATTR_FRAME_SIZE
	.align		4
.L_9:
        /*003c*/ 	.byte	0x04, 0x11
        /*003e*/ 	.short	(.L_11 - .L_10)
	.align		4
.L_10:
        /*0040*/ 	.word	index@(_Z5MultiiiiiPdS_S_)
        /*0044*/ 	.word	0x00000000


	//----- nvinfo : EIATTR_REGCOUNT
	.align		4
.L_11:
        /*0048*/ 	.byte	0x04, 0x2f
        /*004a*/ 	.short	(.L_13 - .L_12)
	.align		4
.L_12:
        /*004c*/ 	.word	index@(_Z6RMultiiiiidPdS_)
        /*0050*/ 	.word	0x0000000c


	//----- nvinfo : EIATTR_FRAME_SIZE
	.align		4
.L_13:
        /*0054*/ 	.byte	0x04, 0x11
        /*0056*/ 	.short	(.L_15 - .L_14)
	.align		4
.L_14:
        /*0058*/ 	.word	index@(_Z6RMultiiiiidPdS_)
        /*005c*/ 	.word	0x00000000


	//----- nvinfo : EIATTR_REGCOUNT
	.align		4
.L_15:
        /*0060*/ 	.byte	0x04, 0x2f
        /*0062*/ 	.short	(.L_17 - .L_16)
	.align		4
.L_16:
        /*0064*/ 	.word	index@(_Z6DivideiiiiPdS_S_)
        /*0068*/ 	.word	0x00000019


	//----- nvinfo : EIATTR_FRAME_SIZE
	.align		4
.L_17:
        /*006c*/ 	.byte	0x04, 0x11
        /*006e*/ 	.short	(.L_19 - .L_18)
	.align		4
.L_18:
        /*0070*/ 	.word	index@($__internal_0_$__cuda_sm20_div_rn_f64_full)
        /*0074*/ 	.word	0x00000000


	//----- nvinfo : EIATTR_FRAME_SIZE
	.align		4
.L_19:
        /*0078*/ 	.byte	0x04, 0x11
        /*007a*/ 	.short	(.L_21 - .L_20)
	.align		4
.L_20:
        /*007c*/ 	.word	index@(_Z6DivideiiiiPdS_S_)
        /*0080*/ 	.word	0x00000000


	//----- nvinfo : EIATTR_REGCOUNT
	.align		4
.L_21:
        /*0084*/ 	.byte	0x04, 0x2f
        /*0086*/ 	.short	(.L_23 - .L_22)
	.align		4
.L_22:
        /*0088*/ 	.word	index@(_Z3DOTiiiiiPdS_S_)
        /*008c*/ 	.word	0x00000020


	//----- nvinfo : EIATTR_FRAME_SIZE
	.align		4
.L_23:
        /*0090*/ 	.byte	0x04, 0x11
        /*0092*/ 	.short	(.L_25 - .L_24)
	.align		4
.L_24:
        /*0094*/ 	.word	index@(_Z3DOTiiiiiPdS_S_)
        /*0098*/ 	.word	0x00000000


	//----- nvinfo : EIATTR_REGCOUNT
	.align		4
.L_25:
        /*009c*/ 	.byte	0x04, 0x2f
        /*009e*/ 	.short	(.L_27 - .L_26)
	.align		4
.L_26:
        /*00a0*/ 	.word	index@(_Z4Dom1iPd)
        /*00a4*/ 	.word	0x0000001e


	//----- nvinfo : EIATTR_FRAME_SIZE
	.align		4
.L_27:
        /*00a8*/ 	.byte	0x04, 0x11
        /*00aa*/ 	.short	(.L_29 - .L_28)
	.align		4
.L_28:
        /*00ac*/ 	.word	index@(_Z4Dom1iPd)
        /*00b0*/ 	.word	0x00000000


	//----- nvinfo : EIATTR_REGCOUNT
	.align		4
.L_29:
        /*00b4*/ 	.byte	0x04, 0x2f
        /*00b6*/ 	.short	(.L_31 - .L_30)
	.align		4
.L_30:
        /*00b8*/ 	.word	index@(_Z4Dom2iPdS_)
        /*00bc*/ 	.word	0x0000001e


	//----- nvinfo : EIATTR_FRAME_SIZE
	.align		4
.L_31:
        /*00c0*/ 	.byte	0x04, 0x11
        /*00c2*/ 	.short	(.L_33 - .L_32)
	.align		4
.L_32:
        /*00c4*/ 	.word	index@(_Z4Dom2iPdS_)
        /*00c8*/ 	.word	0x00000000


	//----- nvinfo : EIATTR_REGCOUNT
	.align		4
.L_33:
        /*00cc*/ 	.byte	0x04, 0x2f
        /*00ce*/ 	.short	(.L_35 - .L_34)
	.align		4
.L_34:
        /*00d0*/ 	.word	index@(_Z9TransposeiiPKdPd)
        /*00d4*/ 	.word	0x0000000a


	//----- nvinfo : EIATTR_FRAME_SIZE
	.align		4
.L_35:
        /*00d8*/ 	.byte	0x04, 0x11
        /*00da*/ 	.short	(.L_37 - .L_36)
	.align		4
.L_36:
        /*00dc*/ 	.word	index@(_Z9TransposeiiPKdPd)
        /*00e0*/ 	.word	0x00000000


	//----- nvinfo : EIATTR_REGCOUNT
	.align		4
.L_37:
        /*00e4*/ 	.byte	0x04, 0x2f
        /*00e6*/ 	.short	(.L_39 - .L_38)
	.align		4
.L_38:
        /*00e8*/ 	.word	index@(_Z3negiiPdS_)
        /*00ec*/ 	.word	0x0000000c


	//----- nvinfo : EIATTR_FRAME_SIZE
	.align		4
.L_39:
        /*00f0*/ 	.byte	0x04, 0x11
        /*00f2*/ 	.short	(.L_41 - .L_40)
	.align		4
.L_40:
        /*00f4*/ 	.word	index@(_Z3negiiPdS_)
        /*00f8*/ 	.word	0x00000000


	//----- nvinfo : EIATTR_REGCOUNT
	.align		4
.L_41:
        /*00fc*/ 	.byte	0x04, 0x2f
        /*00fe*/ 	.short	(.L_43 - .L_42)
	.align		4
.L_42:
        /*0100*/ 	.word	index@(_Z8absoluteiiPdS_)
        /*0104*/ 	.word	0x0000000c


	//----- nvinfo : EIATTR_FRAME_SIZE
	.align		4
.L_43:
        /*0108*/ 	.byte	0x04, 0x11
        /*010a*/ 	.short	(.L_45 - .L_44)
	.align		4
.L_44:
        /*010c*/ 	.word	index@(_Z8absoluteiiPdS_)
        /*0110*/ 	.word	0x00000000


	//----- nvinfo : EIATTR_REGCOUNT
	.align		4
.L_45:
        /*0114*/ 	.byte	0x04, 0x2f
        /*0116*/ 	.short	(.L_47 - .L_46)
	.align		4
.L_46:
        /*0118*/ 	.word	index@(_Z4DiagiPdS_)
        /*011c*/ 	.word	0x0000000a


	//----- nvinfo : EIATTR_FRAME_SIZE
	.align		4
.L_47:
        /*0120*/ 	.byte	0x04, 0x11
        /*0122*/ 	.short	(.L_49 - .L_48)
	.align		4
.L_48:
        /*0124*/ 	.word	index@(_Z4DiagiPdS_)
        /*0128*/ 	.word	0x00000000


	//----- nvinfo : EIATTR_REGCOUNT
	.align		4
.L_49:
        /*012c*/ 	.byte	0x04, 0x2f
        /*012e*/ 	.short	(.L_51 - .L_50)
	.align		4
.L_50:
        /*0130*/ 	.word	index@(_Z8DiagFlatiPdS_)
        /*0134*/ 	.word	0x0000000a


	//----- nvinfo : EIATTR_FRAME_SIZE
	.align		4
.L_51:
        /*0138*/ 	.byte	0x04, 0x11
        /*013a*/ 	.short	(.L_53 - .L_52)
	.align		4
.L_52:
        /*013c*/ 	.word	index@(_Z8DiagFlatiPdS_)
        /*0140*/ 	.word	0x00000000


	//----- nvinfo : EIATTR_REGCOUNT
	.align		4
.L_53:
        /*0144*/ 	.byte	0x04, 0x2f
        /*0146*/ 	.short	(.L_55 - .L_54)
	.align		4
.L_54:
        /*0148*/ 	.word	index@(_Z9matrixMulPdS_S_iiiiiiii)
        /*014c*/ 	.word	0x00000020


	//----- nvinfo : EIATTR_FRAME_SIZE
	.align		4
.L_55:
        /*0150*/ 	.byte	0x04, 0x11
        /*0152*/ 	.short	(.L_57 - .L_56)
	.align		4
.L_56:
        /*0154*/ 	.word	index@(_Z9matrixMulPdS_S_iiiiiiii)
        /*0158*/ 	.word	0x00000000


	//----- nvinfo : EIATTR_REGCOUNT
	.align		4
.L_57:
        /*015c*/ 	.byte	0x04, 0x2f
        /*015e*/ 	.short	(.L_59 - .L_58)
	.align		4
.L_58:
        /*0160*/ 	.word	index@(_Z7vec_dotPdS_S_iii)
        /*0164*/ 	.word	0x0000000f


	//----- nvinfo : EIATTR_FRAME_SIZE
	.align		4
.L_59:
        /*0168*/ 	.byte	0x04, 0x11
        /*016a*/ 	.short	(.L_61 - .L_60)
	.align		4
.L_60:
        /*016c*/ 	.word	index@(_Z7vec_dotPdS_S_iii)
        /*0170*/ 	.word	0x00000000


	//----- nvinfo : EIATTR_REGCOUNT
	.align		4
.L_61:
        /*0174*/ 	.byte	0x04, 0x2f
        /*0176*/ 	.short	(.L_63 - .L_62)
	.align		4
.L_62:
        /*0178*/ 	.word	index@(_Z9MatDotVecPdS_S_iiiiiiii)
        /*017c*/ 	.word	0x00000028


	//----- nvinfo : EIATTR_FRAME_SIZE
	.align		4
.L_63:
        /*0180*/ 	.byte	0x04, 0x11
        /*0182*/ 	.short	(.L_65 - .L_64)
	.align		4
.L_64:
        /*0184*/ 	.word	index@(_Z9MatDotVecPdS_S_iiiiiiii)
        /*0188*/ 	.word	0x00000000


	//----- nvinfo : EIATTR_MIN_STACK_SIZE
	.align		4
.L_65:
        /*018c*/ 	.byte	0x04, 0x12
        /*018e*/ 	.short	(.L_67 - .L_66)
	.align		4
.L_66:
        /*0190*/ 	.word	index@(_Z9MatDotVecPdS_S_iiiiiiii)
        /*0194*/ 	.word	0x00000000


	//----- nvinfo : EIATTR_MIN_STACK_SIZE
	.align		4
.L_67:
        /*0198*/ 	.byte	0x04, 0x12
        /*019a*/ 	.short	(.L_69 - .L_68)
	.align		4
.L_68:
        /*019c*/ 	.word	index@(_Z7vec_dotPdS_S_iii)
        /*01a0*/ 	.word	0x00000000


	//----- nvinfo : EIATTR_MIN_STACK_SIZE
	.align		4
.L_69:
        /*01a4*/ 	.byte	0x04, 0x12
        /*01a6*/ 	.short	(.L_71 - .L_70)
	.align		4
.L_70:
        /*01a8*/ 	.word	index@(_Z9matrixMulPdS_S_iiiiiiii)
        /*01ac*/ 	.word	0x00000000


	//----- nvinfo : EIATTR_MIN_STACK_SIZE
	.align		4
.L_71:
        /*01b0*/ 	.byte	0x04, 0x12
        /*01b2*/ 	.short	(.L_73 - .L_72)
	.align		4
.L_72:
        /*01b4*/ 	.word	index@(_Z8DiagFlatiPdS_)
        /*01b8*/ 	.word	0x00000000


	//----- nvinfo : EIATTR_MIN_STACK_SIZE
	.align		4
.L_73:
        /*01bc*/ 	.byte	0x04, 0x12
        /*01be*/ 	.short	(.L_75 - .L_74)
	.align		4
.L_74:
        /*01c0*/ 	.word	index@(_Z4DiagiPdS_)
        /*01c4*/ 	.word	0x00000000


	//----- nvinfo : EIATTR_MIN_STACK_SIZE
	.align		4
.L_75:
        /*01c8*/ 	.byte	0x04, 0x12
        /*01ca*/ 	.short	(.L_77 - .L_76)
	.align		4
.L_76:
        /*01cc*/ 	.word	index@(_Z8absoluteiiPdS_)
        /*01d0*/ 	.word	0x00000000


	//----- nvinfo : EIATTR_MIN_STACK_SIZE
	.align		4
.L_77:
        /*01d4*/ 	.byte	0x04, 0x12
        /*01d6*/ 	.short	(.L_79 - .L_78)
	.align		4
.L_78:
        /*01d8*/ 	.word	index@(_Z3negiiPdS_)
        /*01dc*/ 	.word	0x00000000


	//----- nvinfo : EIATTR_MIN_STACK_SIZE
	.align		4
.L_79:
        /*01e0*/ 	.byte	0x04, 0x12
        /*01e2*/ 	.short	(.L_81 - .L_80)
	.align		4
.L_80:
        /*01e4*/ 	.word	index@(_Z9TransposeiiPKdPd)
        /*01e8*/ 	.word	0x00000000


	//----- nvinfo : EIATTR_MIN_STACK_SIZE
	.align		4
.L_81:
        /*01ec*/ 	.byte	0x04, 0x12
        /*01ee*/ 	.short	(.L_83 - .L_82)
	.align		4
.L_82:
        /*01f0*/ 	.word	index@(_Z4Dom2iPdS_)
        /*01f4*/ 	.word	0x00000000


	//----- nvinfo : EIATTR_MIN_STACK_SIZE
	.align		4
.L_83:
        /*01f8*/ 	.byte	0x04, 0x12
        /*01fa*/ 	.short	(.L_85 - .L_84)
	.align		4
.L_84:
        /*01fc*/ 	.word	index@(_Z4Dom1iPd)
        /*0200*/ 	.word	0x00000000


	//----- nvinfo : EIATTR_MIN_STACK_SIZE
	.align		4
.L_85:
        /*0204*/ 	.byte	0x04, 0x12
        /*0206*/ 	.short	(.L_87 - .L_86)
	.align		4
.L_86:
        /*0208*/ 	.word	index@(_Z3DOTiiiiiPdS_S_)
        /*020c*/ 	.word	0x00000000


	//----- nvinfo : EIATTR_MIN_STACK_SIZE
	.align		4
.L_87:
        /*0210*/ 	.byte	0x04, 0x12
        /*0212*/ 	.short	(.L_89 - .L_88)
	.align		4
.L_88:
        /*0214*/ 	.word	index@(_Z6DivideiiiiPdS_S_)
        /*0218*/ 	.word	0x00000000


	//----- nvinfo : EIATTR_MIN_STACK_SIZE
	.align		4
.L_89:
        /*021c*/ 	.byte	0x04, 0x12
        /*021e*/ 	.short	(.L_91 - .L_90)
	.align		4
.L_90:
        /*0220*/ 	.word	index@(_Z6RMultiiiiidPdS_)
        /*0224*/ 	.word	0x00000000


	//----- nvinfo : EIATTR_MIN_STACK_SIZE
	.align		4
.L_91:
        /*0228*/ 	.byte	0x04, 0x12
        /*022a*/ 	.short	(.L_93 - .L_92)
	.align		4
.L_92:
        /*022c*/ 	.word	index@(_Z5MultiiiiiPdS_S_)
        /*0230*/ 	.word	0x00000000


	//----- nvinfo : EIATTR_MIN_STACK_SIZE
	.align		4
.L_93:
        /*0234*/ 	.byte	0x04, 0x12
        /*0236*/ 	.short	(.L_95 - .L_94)
	.align		4
.L_94:
        /*0238*/ 	.word	index@(_Z5RestaiiiiPdS_S_)
        /*023c*/ 	.word	0x00000000


	//----- nvinfo : EIATTR_MIN_STACK_SIZE
	.align		4
.L_95:
        /*0240*/ 	.byte	0x04, 0x12
        /*0242*/ 	.short	(.L_97 - .L_96)
	.align		4
.L_96:
        /*0244*/ 	.word	index@(_Z4SumaiiiiPdS_S_)
        /*0248*/ 	.word	0x00000000
.L_97:


//--------------------- .nv.compat                --------------------------
	.section	.nv.compat,"",@"SHT_CUDA_COMPAT_INFO"
	.align	4
        /*0000*/ 	.byte	0x02, 0x09, 0x00, 0x00, 0x02, 0x02, 0x01, 0x00, 0x02, 0x05, 0x05, 0x00, 0x03, 0x07, 0x01, 0x01
        /*0010*/ 	.byte	0x02, 0x03, 0x00, 0x00, 0x02, 0x06, 0x01, 0x00, 0x04, 0x0b, 0x08, 0x00, 0x01, 0x00, 0x00, 0x00
        /*0020*/ 	.byte	0x00, 0x00, 0x00, 0x00


//--------------------- .nv.info._Z9MatDotVecPdS_S_iiiiiiii --------------------------
	.section	.nv.info._Z9MatDotVecPdS_S_iiiiiiii,"",@"SHT_CUDA_INFO"
	.sectionflags	@""
	.align	4


	//----- nvinfo : EIATTR_CUDA_API_VERSION
	.align		4
        /*0000*/ 	.byte	0x04, 0x37
        /*0002*/ 	.short	(.L_99 - .L_98)
.L_98:
        /*0004*/ 	.word	0x00000082


	//----- nvinfo : EIATTR_KPARAM_INFO
	.align		4
.L_99:
        /*0008*/ 	.byte	0x04, 0x17
        /*000a*/ 	.short	(.L_101 - .L_100)
.L_100:
        /*000c*/ 	.word	0x00000000
        /*0010*/ 	.short	0x000a
        /*0012*/ 	.short	0x0034
        /*0014*/ 	.byte	0x00, 0xf0, 0x11, 0x00


	//----- nvinfo : EIATTR_KPARAM_INFO
	.align		4
.L_101:
        /*0018*/ 	.byte	0x04, 0x17
        /*001a*/ 	.short	(.L_103 - .L_102)
.L_102:
        /*001c*/ 	.word	0x00000000
        /*0020*/ 	.short	0x0009
        /*0022*/ 	.short	0x0030
        /*0024*/ 	.byte	0x00, 0xf0, 0x11, 0x00


	//----- nvinfo : EIATTR_KPARAM_INFO
	.align		4
.L_103:
        /*0028*/ 	.byte	0x04, 0x17
        /*002a*/ 	.short	(.L_105 - .L_104)
.L_104:
        /*002c*/ 	.word	0x00000000
        /*0030*/ 	.short	0x0008
        /*0032*/ 	.short	0x002c
        /*0034*/ 	.byte	0x00, 0xf0, 0x11, 0x00


	//----- nvinfo : EIATTR_KPARAM_INFO
	.align		4
.L_105:
        /*0038*/ 	.byte	0x04, 0x17
        /*003a*/ 	.short	(.L_107 - .L_106)
.L_106:
        /*003c*/ 	.word	0x00000000
        /*0040*/ 	.short	0x0007
        /*0042*/ 	.short	0x0028
        /*0044*/ 	.byte	0x00, 0xf0, 0x11, 0x00


	//----- nvinfo : EIATTR_KPARAM_INFO
	.align		4
.L_107:
        /*0048*/ 	.byte	0x04, 0x17
        /*004a*/ 	.short	(.L_109 - .L_108)
.L_108:
        /*004c*/ 	.word	0x00000000
        /*0050*/ 	.short	0x0006
        /*0052*/ 	.short	0x0024
        /*0054*/ 	.byte	0x00, 0xf0, 0x11, 0x00


	//----- nvinfo : EIATTR_KPARAM_INFO
	.align		4
.L_109:
        /*0058*/ 	.byte	0x04, 0x17
        /*005a*/ 	.short	(.L_111 - .L_110)
.L_110:
        /*005c*/ 	.word	0x00000000
        /*0060*/ 	.short	0x0005
        /*0062*/ 	.short	0x0020
        /*0064*/ 	.byte	0x00, 0xf0, 0x11, 0x00


	//----- nvinfo : EIATTR_KPARAM_INFO
	.align		4
.L_111:
        /*0068*/ 	.byte	0x04, 0x17
        /*006a*/ 	.short	(.L_113 - .L_112)
.L_112:
        /*006c*/ 	.word	0x00000000
        /*0070*/ 	.short	0x0004
        /*0072*/ 	.short	0x001c
        /*0074*/ 	.byte	0x00, 0xf0, 0x11, 0x00


	//----- nvinfo : EIATTR_KPARAM_INFO
	.align		4
.L_113:
        /*0078*/ 	.byte	0x04, 0x17
        /*007a*/ 	.short	(.L_115 - .L_114)
.L_114:
        /*007c*/ 	.word	0x00000000
        /*0080*/ 	.short	0x0003
        /*0082*/ 	.short	0x0018
        /*0084*/ 	.byte	0x00, 0xf0, 0x11, 0x00


	//----- nvinfo : EIATTR_KPARAM_INFO
	.align		4
.L_115:
        /*0088*/ 	.byte	0x04, 0x17
        /*008a*/ 	.short	(.L_117 - .L_116)
.L_116:
        /*008c*/ 	.word	0x00000000
        /*0090*/ 	.short	0x0002
        /*0092*/ 	.short	0x0010
        /*0094*/ 	.byte	0x00, 0xf5, 0x21, 0x00


	//----- nvinfo : EIATTR_KPARAM_INFO
	.align		4
.L_117:
        /*0098*/ 	.byte	0x04, 0x17
        /*009a*/ 	.short	(.L_119 - .L_118)
.L_118:
        /*009c*/ 	.word	0x00000000
        /*00a0*/ 	.short	0x0001
        /*00a2*/ 	.short	0x0008
        /*00a4*/ 	.byte	0x00, 0xf5, 0x21, 0x00


	//----- nvinfo : EIATTR_KPARAM_INFO
	.align		4
.L_119:
        /*00a8*/ 	.byte	0x04, 0x17
        /*00aa*/ 	.short	(.L_121 - .L_120)
.L_120:
        /*00ac*/ 	.word	0x00000000
        /*00b0*/ 	.short	0x0000
        /*00b2*/ 	.short	0x0000
        /*00b4*/ 	.byte	0x00, 0xf5, 0x21, 0x00


	//----- nvinfo : EIATTR_SPARSE_MMA_MASK
	.align		4
.L_121:
        /*00b8*/ 	.byte	0x03, 0x50
        /*00ba*/ 	.short	0x0000


	//----- nvinfo : EIATTR_MAXREG_COUNT
	.align		4
        /*00bc*/ 	.byte	0x03, 0x1b
        /*00be*/ 	.short	0x00ff


	//----- nvinfo : EIATTR_NUM_BARRIERS
	.align		4
        /*00c0*/ 	.byte	0x02, 0x4c
        /*00c2*/ 	.byte	0x01
	.zero		1


	//----- nvinfo : EIATTR_MERCURY_ISA_VERSION
	.align		4
        /*00c4*/ 	.byte	0x03, 0x5f
        /*00c6*/ 	.short	0x0101


	//----- nvinfo : EIATTR_VRC_CTA_INIT_COUNT
	.align		4
        /*00c8*/ 	.byte	0x02, 0x4a
	.zero		1
	.zero		1


	//----- nvinfo : EIATTR_EXIT_INSTR_OFFSETS
	.align		4
        /*00cc*/ 	.byte	0x04, 0x1c
        /*00ce*/ 	.short	(.L_123 - .L_122)


	//   ....[0]....
.L_122:
        /*00d0*/ 	.word	0x00000790


	//   ....[1]....
        /*00d4*/ 	.word	0x000007d0


	//----- nvinfo : EIATTR_CBANK_PARAM_SIZE
	.align		4
.L_123:
        /*00d8*/ 	.byte	0x03, 0x19
        /*00da*/ 	.short	0x0038


	//----- nvinfo : EIATTR_PARAM_CBANK
	.align		4
        /*00dc*/ 	.byte	0x04, 0x0a
        /*00de*/ 	.short	(.L_125 - .L_124)
	.align		4
.L_124:
        /*00e0*/ 	.word	index@(.nv.constant0._Z9MatDotVecPdS_S_iiiiiiii)
        /*00e4*/ 	.short	0x0380
        /*00e6*/ 	.short	0x0038


	//----- nvinfo : EIATTR_SW_WAR
	.align		4
.L_125:
        /*00e8*/ 	.byte	0x04, 0x36
        /*00ea*/ 	.short	(.L_127 - .L_126)
.L_126:
        /*00ec*/ 	.word	0x00000008
.L_127:


//--------------------- .nv.info._Z7vec_dotPdS_S_iii --------------------------
	.section	.nv.info._Z7vec_dotPdS_S_iii,"",@"SHT_CUDA_INFO"
	.sectionflags	@""
	.align	4


	//----- nvinfo : EIATTR_CUDA_API_VERSION
	.align		4
        /*0000*/ 	.byte	0x04, 0x37
        /*0002*/ 	.short	(.L_129 - .L_128)
.L_128:
        /*0004*/ 	.word	0x00000082


	//----- nvinfo : EIATTR_KPARAM_INFO
	.align		4
.L_129:
        /*0008*/ 	.byte	0x04, 0x17
        /*000a*/ 	.short	(.L_131 - .L_130)
.L_130:
        /*000c*/ 	.word	0x00000000
        /*0010*/ 	.short	0x0005
        /*0012*/ 	.short	0x0020
        /*0014*/ 	.byte	0x00, 0xf0, 0x11, 0x00


	//----- nvinfo : EIATTR_KPARAM_INFO
	.align		4
.L_131:
        /*0018*/ 	.byte	0x04, 0x17
        /*001a*/ 	.short	(.L_133 - .L_132)
.L_132:
        /*001c*/ 	.word	0x00000000
        /*0020*/ 	.short	0x0004
        /*0022*/ 	.short	0x001c
        /*0024*/ 	.byte	0x00, 0xf0, 0x11, 0x00


	//----- nvinfo : EIATTR_KPARAM_INFO
	.align		4
.L_133:
        /*0028*/ 	.byte	0x04, 0x17
        /*002a*/ 	.short	(.L_135 - .L_134)
.L_134:
        /*002c*/ 	.word	0x00000000
        /*0030*/ 	.short	0x0003
        /*0032*/ 	.short	0x0018
        /*0034*/ 	.byte	0x00, 0xf0, 0x11, 0x00


	//----- nvinfo : EIATTR_KPARAM_INFO
	.align		4
.L_135:
        /*0038*/ 	.byte	0x04, 0x17
        /*003a*/ 	.short	(.L_137 - .L_136)
.L_136:
        /*003c*/ 	.word	0x00000000
        /*0040*/ 	.short	0x0002
        /*0042*/ 	.short	0x0010
        /*0044*/ 	.byte	0x00, 0xf5, 0x21, 0x00


	//----- nvinfo : EIATTR_KPARAM_INFO
	.align		4
.L_137:
        /*0048*/ 	.byte	0x04, 0x17
        /*004a*/ 	.short	(.L_139 - .L_138)
.L_138:
        /*004c*/ 	.word	0x00000000
        /*0050*/ 	.short	0x0001
        /*0052*/ 	.short	0x0008
        /*0054*/ 	.byte	0x00, 0xf5, 0x21, 0x00


	//----- nvinfo : EIATTR_KPARAM_INFO
	.align		4
.L_139:
        /*0058*/ 	.byte	0x04, 0x17
        /*005a*/ 	.short	(.L_141 - .L_140)
.L_140:
        /*005c*/ 	.word	0x00000000
        /*0060*/ 	.short	0x0000
        /*0062*/ 	.short	0x0000
        /*0064*/ 	.byte	0x00, 0xf5, 0x21, 0x00


	//----- nvinfo : EIATTR_SPARSE_MMA_MASK
	.align		4
.L_141:
        /*0068*/ 	.byte	0x03, 0x50
        /*006a*/ 	.short	0x0000


	//----- nvinfo : EIATTR_MAXREG_COUNT
	.align		4
        /*006c*/ 	.byte	0x03, 0x1b
        /*006e*/ 	.short	0x00ff


	//----- nvinfo : EIATTR_NUM_BARRIERS
	.align		4
        /*0070*/ 	.byte	0x02, 0x4c
        /*0072*/ 	.byte	0x01
	.zero		1


	//----- nvinfo : EIATTR_MERCURY_ISA_VERSION
	.align		4
        /*0074*/ 	.byte	0x03, 0x5f
        /*0076*/ 	.short	0x0101


	//----- nvinfo : EIATTR_VRC_CTA_INIT_COUNT
	.align		4
        /*0078*/ 	.byte	0x02, 0x4a
	.zero		1
	.zero		1


	//----- nvinfo : EIATTR_EXIT_INSTR_OFFSETS
	.align		4
        /*007c*/ 	.byte	0x04, 0x1c
        /*007e*/ 	.short	(.L_143 - .L_142)


	//   ....[0]....
.L_142:
        /*0080*/ 	.word	0x00000140


	//   ....[1]....
        /*0084*/ 	.word	0x00000c70


	//----- nvinfo : EIATTR_CBANK_PARAM_SIZE
	.align		4
.L_143:
        /*0088*/ 	.byte	0x03, 0x19
        /*008a*/ 	.short	0x0024


	//----- nvinfo : EIATTR_PARAM_CBANK
	.align		4
        /*008c*/ 	.byte	0x04, 0x0a
        /*008e*/ 	.short	(.L_145 - .L_144)
	.align		4
.L_144:
        /*0090*/ 	.word	index@(.nv.constant0._Z7vec_dotPdS_S_iii)
        /*0094*/ 	.short	0x0380
        /*0096*/ 	.short	0x0024


	//----- nvinfo : EIATTR_SW_WAR
	.align		4
.L_145:
        /*0098*/ 	.byte	0x04, 0x36
        /*009a*/ 	.short	(.L_147 - .L_146)
.L_146:
        /*009c*/ 	.word	0x00000008
.L_147:


//--------------------- .nv.info._Z9matrixMulPdS_S_iiiiiiii --------------------------
	.section	.nv.info._Z9matrixMulPdS_S_iiiiiiii,"",@"SHT_CUDA_INFO"
	.sectionflags	@""
	.align	4


	//----- nvinfo : EIATTR_CUDA_API_VERSION
	.align		4
        /*0000*/ 	.byte	0x04, 0x37
        /*0002*/ 	.short	(.L_149 - .L_148)
.L_148:
        /*0004*/ 	.word	0x00000082


	//----- nvinfo : EIATTR_KPARAM_INFO
	.align		4
.L_149:
        /*0008*/ 	.byte	0x04, 0x17
        /*000a*/ 	.short	(.L_151 - .L_150)
.L_150:
        /*000c*/ 	.word	0x00000000
        /*0010*/ 	.short	0x000a
        /*0012*/ 	.short	0x0034
        /*0014*/ 	.byte	0x00, 0xf0, 0x11, 0x00


	//----- nvinfo : EIATTR_KPARAM_INFO
	.align		4
.L_151:
        /*0018*/ 	.byte	0x04, 0x17
        /*001a*/ 	.short	(.L_153 - .L_152)
.L_152:
        /*001c*/ 	.word	0x00000000
        /*0020*/ 	.short	0x0009
        /*0022*/ 	.short	0x0030
        /*0024*/ 	.byte	0x00, 0xf0, 0x11, 0x00


	//----- nvinfo : EIATTR_KPARAM_INFO
	.align		4
.L_153:
        /*0028*/ 	.byte	0x04, 0x17
        /*002a*/ 	.short	(.L_155 - .L_154)
.L_154:
        /*002c*/ 	.word	0x00000000
        /*0030*/ 	.short	0x0008
        /*0032*/ 	.short	0x002c
        /*0034*/ 	.byte	0x00, 0xf0, 0x11, 0x00


	//----- nvinfo : EIATTR_KPARAM_INFO
	.align		4
.L_155:
        /*0038*/ 	.byte	0x04, 0x17
        /*003a*/ 	.short	(.L_157 - .L_156)
.L_156:
        /*003c*/ 	.word	0x00000000
        /*0040*/ 	.short	0x0007
        /*0042*/ 	.short	0x0028
        /*0044*/ 	.byte	0x00, 0xf0, 0x11, 0x00


	//----- nvinfo : EIATTR_KPARAM_INFO
	.align		4
.L_157:
        /*0048*/ 	.byte	0x04, 0x17
        /*004a*/ 	.short	(.L_159 - .L_158)
.L_158:
        /*004c*/ 	.word	0x00000000
        /*0050*/ 	.short	0x0006
        /*0052*/ 	.short	0x0024
        /*0054*/ 	.byte	0x00, 0xf0, 0x11, 0x00


	//----- nvinfo : EIATTR_KPARAM_INFO
	.align		4
.L_159:
        /*0058*/ 	.byte	0x04, 0x17
        /*005a*/ 	.short	(.L_161 - .L_160)
.L_160:
        /*005c*/ 	.word	0x00000000
        /*0060*/ 	.short	0x0005
        /*0062*/ 	.short	0x0020
        /*0064*/ 	.byte	0x00, 0xf0, 0x11, 0x00


	//----- nvinfo : EIATTR_KPARAM_INFO
	.align		4
.L_161:
        /*0068*/ 	.byte	0x04, 0x17
        /*006a*/ 	.short	(.L_163 - .L_162)
.L_162:
        /*006c*/ 	.word	0x00000000
        /*0070*/ 	.short	0x0004
        /*0072*/ 	.short	0x001c
        /*0074*/ 	.byte	0x00, 0xf0, 0x11, 0x00


	//----- nvinfo : EIATTR_KPARAM_INFO
	.align		4
.L_163:
        /*0078*/ 	.byte	0x04, 0x17
        /*007a*/ 	.short	(.L_165 - .L_164)
.L_164:
        /*007c*/ 	.word	0x00000000
        /*0080*/ 	.short	0x0003
        /*0082*/ 	.short	0x0018
        /*0084*/ 	.byte	0x00, 0xf0, 0x11, 0x00


	//----- nvinfo : EIATTR_KPARAM_INFO
	.align		4
.L_165:
        /*0088*/ 	.byte	0x04, 0x17
        /*008a*/ 	.short	(.L_167 - .L_166)
.L_166:
        /*008c*/ 	.word	0x00000000
        /*0090*/ 	.short	0x0002
        /*0092*/ 	.short	0x0010
        /*0094*/ 	.byte	0x00, 0xf5, 0x21, 0x00


	//----- nvinfo : EIATTR_KPARAM_INFO
	.align		4
.L_167:
        /*0098*/ 	.byte	0x04, 0x17
        /*009a*/ 	.short	(.L_169 - .L_168)
.L_168:
        /*009c*/ 	.word	0x00000000
        /*00a0*/ 	.short	0x0001
        /*00a2*/ 	.short	0x0008
        /*00a4*/ 	.byte	0x00, 0xf5, 0x21, 0x00


	//----- nvinfo : EIATTR_KPARAM_INFO
	.align		4
.L_169:
        /*00a8*/ 	.byte	0x04, 0x17
        /*00aa*/ 	.short	(.L_171 - .L_170)
.L_170:
        /*00ac*/ 	.word	0x00000000
        /*00b0*/ 	.short	0x0000
        /*00b2*/ 	.short	0x0000
        /*00b4*/ 	.byte	0x00, 0xf5, 0x21, 0x00


	//----- nvinfo : EIATTR_SPARSE_MMA_MASK
	.align		4
.L_171:
        /*00b8*/ 	.byte	0x03, 0x50
        /*00ba*/ 	.short	0x0000


	//----- nvinfo : EIATTR_MAXREG_COUNT
	.align		4
        /*00bc*/ 	.byte	0x03, 0x1b
        /*00be*/ 	.short	0x00ff


	//----- nvinfo : EIATTR_NUM_BARRIERS
	.align		4
        /*00c0*/ 	.byte	0x02, 0x4c
        /*00c2*/ 	.byte	0x01
	.zero		1


	//----- nvinfo : EIATTR_MERCURY_ISA_VERSION
	.align		4
        /*00c4*/ 	.byte	0x03, 0x5f
        /*00c6*/ 	.short	0x0101


	//----- nvinfo : EIATTR_VRC_CTA_INIT_COUNT
	.align		4
        /*00c8*/ 	.byte	0x02, 0x4a
	.zero		1
	.zero		1


	//----- nvinfo : EIATTR_EXIT_INSTR_OFFSETS
	.align		4
        /*00cc*/ 	.byte	0x04, 0x1c
        /*00ce*/ 	.short	(.L_173 - .L_172)


	//   ....[0]....
.L_172:
        /*00d0*/ 	.word	0x00000970


	//   ....[1]....
        /*00d4*/ 	.word	0x000009c0


	//----- nvinfo : EIATTR_CBANK_PARAM_SIZE
	.align		4
.L_173:
        /*00d8*/ 	.byte	0x03, 0x19
        /*00da*/ 	.short	0x0038


	//----- nvinfo : EIATTR_PARAM_CBANK
	.align		4
        /*00dc*/ 	.byte	0x04, 0x0a
        /*00de*/ 	.short	(.L_175 - .L_174)
	.align		4
.L_174:
        /*00e0*/ 	.word	index@(.nv.constant0._Z9matrixMulPdS_S_iiiiiiii)
        /*00e4*/ 	.short	0x0380
        /*00e6*/ 	.short	0x0038


	//----- nvinfo : EIATTR_SW_WAR
	.align		4
.L_175:
        /*00e8*/ 	.byte	0x04, 0x36
        /*00ea*/ 	.short	(.L_177 - .L_176)
.L_176:
        /*00ec*/ 	.word	0x00000008
.L_177:


//--------------------- .nv.info._Z8DiagFlatiPdS_ --------------------------
	.section	.nv.info._Z8DiagFlatiPdS_,"",@"SHT_CUDA_INFO"
	.sectionflags	@""
	.align	4


	//----- nvinfo : EIATTR_CUDA_API_VERSION
	.align		4
        /*0000*/ 	.byte	0x04, 0x37
        /*0002*/ 	.short	(.L_179 - .L_178)
.L_178:
        /*0004*/ 	.word	0x00000082


	//----- nvinfo : EIATTR_KPARAM_INFO
	.align		4
.L_179:
        /*0008*/ 	.byte	0x04, 0x17
        /*000a*/ 	.short	(.L_181 - .L_180)
.L_180:
        /*000c*/ 	.word	0x00000000
        /*0010*/ 	.short	0x0002
        /*0012*/ 	.short	0x0010
        /*0014*/ 	.byte	0x00, 0xf5, 0x21, 0x00


	//----- nvinfo : EIATTR_KPARAM_INFO
	.align		4
.L_181:
        /*0018*/ 	.byte	0x04, 0x17
        /*001a*/ 	.short	(.L_183 - .L_182)
.L_182:
        /*001c*/ 	.word	0x00000000
        /*0020*/ 	.short	0x0001
        /*0022*/ 	.short	0x0008
        /*0024*/ 	.byte	0x00, 0xf5, 0x21, 0x00


	//----- nvinfo : EIATTR_KPARAM_INFO
	.align		4
.L_183:
        /*0028*/ 	.byte	0x04, 0x17
        /*002a*/ 	.short	(.L_185 - .L_184)
.L_184:
        /*002c*/ 	.word	0x00000000
        /*0030*/ 	.short	0x0000
        /*0032*/ 	.short	0x0000
        /*0034*/ 	.byte	0x00, 0xf0, 0x11, 0x00


	//----- nvinfo : EIATTR_SPARSE_MMA_MASK
	.align		4
.L_185:
        /*0038*/ 	.byte	0x03, 0x50
        /*003a*/ 	.short	0x0000


	//----- nvinfo : EIATTR_MAXREG_COUNT
	.align		4
        /*003c*/ 	.byte	0x03, 0x1b
        /*003e*/ 	.short	0x00ff


	//----- nvinfo : EIATTR_MERCURY_ISA_VERSION
	.align		4
        /*0040*/ 	.byte	0x03, 0x5f
        /*0042*/ 	.short	0x0101


	//----- nvinfo : EIATTR_VRC_CTA_INIT_COUNT
	.align		4
        /*0044*/ 	.byte	0x02, 0x4a
	.zero		1
	.zero		1


	//----- nvinfo : EIATTR_EXIT_INSTR_OFFSETS
	.align		4
        /*0048*/ 	.byte	0x04, 0x1c
        /*004a*/ 	.short	(.L_187 - .L_186)


	//   ....[0]....
.L_186:
        /*004c*/ 	.word	0x00000070


	//   ....[1]....
        /*0050*/ 	.word	0x00000100


	//----- nvinfo : EIATTR_CBANK_PARAM_SIZE
	.align		4
.L_187:
        /*0054*/ 	.byte	0x03, 0x19
        /*0056*/ 	.short	0x0018


	//----- nvinfo : EIATTR_PARAM_CBANK
	.align		4
        /*0058*/ 	.byte	0x04, 0x0a
        /*005a*/ 	.short	(.L_189 - .L_188)
	.align		4
.L_188:
        /*005c*/ 	.word	index@(.nv.constant0._Z8DiagFlatiPdS_)
        /*0060*/ 	.short	0x0380
        /*0062*/ 	.short	0x0018


	//----- nvinfo : EIATTR_SW_WAR
	.align		4
.L_189:
        /*0064*/ 	.byte	0x04, 0x36
        /*0066*/ 	.short	(.L_191 - .L_190)
.L_190:
        /*0068*/ 	.word	0x00000008
.L_191:


//--------------------- .nv.info._Z4DiagiPdS_     --------------------------
	.section	.nv.info._Z4DiagiPdS_,"",@"SHT_CUDA_INFO"
	.sectionflags	@""
	.align	4


	//----- nvinfo : EIATTR_CUDA_API_VERSION
	.align		4
        /*0000*/ 	.byte	0x04, 0x37
        /*0002*/ 	.short	(.L_193 - .L_192)
.L_192:
        /*0004*/ 	.word	0x00000082


	//----- nvinfo : EIATTR_KPARAM_INFO
	.align		4
.L_193:
        /*0008*/ 	.byte	0x04, 0x17
        /*000a*/ 	.short	(.L_195 - .L_194)
.L_194:
        /*000c*/ 	.word	0x00000000
        /*0010*/ 	.short	0x0002
        /*0012*/ 	.short	0x0010
        /*0014*/ 	.byte	0x00, 0xf5, 0x21, 0x00


	//----- nvinfo : EIATTR_KPARAM_INFO
	.align		4
.L_195:
        /*0018*/ 	.byte	0x04, 0x17
        /*001a*/ 	.short	(.L_197 - .L_196)
.L_196:
        /*001c*/ 	.word	0x00000000
        /*0020*/ 	.short	0x0001
        /*0022*/ 	.short	0x0008
        /*0024*/ 	.byte	0x00, 0xf5, 0x21, 0x00


	//----- nvinfo : EIATTR_KPARAM_INFO
	.align		4
.L_197:
        /*0028*/ 	.byte	0x04, 0x17
        /*002a*/ 	.short	(.L_199 - .L_198)
.L_198:
        /*002c*/ 	.word	0x00000000
        /*0030*/ 	.short	0x0000
        /*0032*/ 	.short	0x0000
        /*0034*/ 	.byte	0x00, 0xf0, 0x11, 0x00


	//----- nvinfo : EIATTR_SPARSE_MMA_MASK
	.align		4
.L_199:
        /*0038*/ 	.byte	0x03, 0x50
        /*003a*/ 	.short	0x0000


	//----- nvinfo : EIATTR_MAXREG_COUNT
	.align		4
        /*003c*/ 	.byte	0x03, 0x1b
        /*003e*/ 	.short	0x00ff


	//----- nvinfo : EIATTR_MERCURY_ISA_VERSION
	.align		4
        /*0040*/ 	.byte	0x03, 0x5f
        /*0042*/ 	.short	0x0101


	//----- nvinfo : EIATTR_VRC_CTA_INIT_COUNT
	.align		4
        /*0044*/ 	.byte	0x02, 0x4a
	.zero		1
	.zero		1


	//----- nvinfo : EIATTR_EXIT_INSTR_OFFSETS
	.align		4
        /*0048*/ 	.byte	0x04, 0x1c
        /*004a*/ 	.short	(.L_201 - .L_200)


	//   ....[0]....
.L_200:
        /*004c*/ 	.word	0x00000070


	//   ....[1]....
        /*0050*/ 	.word	0x00000100


	//----- nvinfo : EIATTR_CBANK_PARAM_SIZE
	.align		4
.L_201:
        /*0054*/ 	.byte	0x03, 0x19
        /*0056*/ 	.short	0x0018


	//----- nvinfo : EIATTR_PARAM_CBANK
	.align		4
        /*0058*/ 	.byte	0x04, 0x0a
        /*005a*/ 	.short	(.L_203 - .L_202)
	.align		4
.L_202:
        /*005c*/ 	.word	index@(.nv.constant0._Z4DiagiPdS_)
        /*0060*/ 	.short	0x0380
        /*0062*/ 	.short	0x0018


	//----- nvinfo : EIATTR_SW_WAR
	.align		4
.L_203:
        /*0064*/ 	.byte	0x04, 0x36
        /*0066*/ 	.short	(.L_205 - .L_204)
.L_204:
        /*0068*/ 	.word	0x00000008
.L_205:


//--------------------- .nv.info._Z8absoluteiiPdS_ --------------------------
	.section	.nv.info._Z8absoluteiiPdS_,"",@"SHT_CUDA_INFO"
	.sectionflags	@""
	.align	4


	//----- nvinfo : EIATTR_CUDA_API_VERSION
	.align		4
        /*0000*/ 	.byte	0x04, 0x37
        /*0002*/ 	.short	(.L_207 - .L_206)
.L_206:
        /*0004*/ 	.word	0x00000082


	//----- nvinfo : EIATTR_KPARAM_INFO
	.align		4
.L_207:
        /*0008*/ 	.byte	0x04, 0x17
        /*000a*/ 	.short	(.L_209 - .L_208)
.L_208:
        /*000c*/ 	.word	0x00000000
        /*0010*/ 	.short	0x0003
        /*0012*/ 	.short	0x0010
        /*0014*/ 	.byte	0x00, 0xf5, 0x21, 0x00


	//----- nvinfo : EIATTR_KPARAM_INFO
	.align		4
.L_209:
        /*0018*/ 	.byte	0x04, 0x17
        /*001a*/ 	.short	(.L_211 - .L_210)
.L_210:
        /*001c*/ 	.word	0x00000000
        /*0020*/ 	.short	0x0002
        /*0022*/ 	.short	0x0008
        /*0024*/ 	.byte	0x00, 0xf5, 0x21, 0x00


	//----- nvinfo : EIATTR_KPARAM_INFO
	.align		4
.L_211:
        /*0028*/ 	.byte	0x04, 0x17
        /*002a*/ 	.short	(.L_213 - .L_212)
.L_212:
        /*002c*/ 	.word	0x00000000
        /*0030*/ 	.short	0x0001
        /*0032*/ 	.short	0x0004
        /*0034*/ 	.byte	0x00, 0xf0, 0x11, 0x00


	//----- nvinfo : EIATTR_KPARAM_INFO
	.align		4
.L_213:
        /*0038*/ 	.byte	0x04, 0x17
        /*003a*/ 	.short	(.L_215 - .L_214)
.L_214:
        /*003c*/ 	.word	0x00000000
        /*0040*/ 	.short	0x0000
        /*0042*/ 	.short	0x0000
        /*0044*/ 	.byte	0x00, 0xf0, 0x11, 0x00


	//----- nvinfo : EIATTR_SPARSE_MMA_MASK
	.align		4
.L_215:
        /*0048*/ 	.byte	0x03, 0x50
        /*004a*/ 	.short	0x0000


	//----- nvinfo : EIATTR_MAXREG_COUNT
	.align		4
        /*004c*/ 	.byte	0x03, 0x1b
        /*004e*/ 	.short	0x00ff


	//----- nvinfo : EIATTR_MERCURY_ISA_VERSION
	.align		4
        /*0050*/ 	.byte	0x03, 0x5f
        /*0052*/ 	.short	0x0101


	//----- nvinfo : EIATTR_VRC_CTA_INIT_COUNT
	.align		4
        /*0054*/ 	.byte	0x02, 0x4a
	.zero		1
	.zero		1


	//----- nvinfo : EIATTR_EXIT_INSTR_OFFSETS
	.align		4
        /*0058*/ 	.byte	0x04, 0x1c
        /*005a*/ 	.short	(.L_217 - .L_216)


	//   ....[0]....
.L_216:
        /*005c*/ 	.word	0x000000c0


	//   ....[1]....
        /*0060*/ 	.word	0x00000160


	//----- nvinfo : EIATTR_CBANK_PARAM_SIZE
	.align		4
.L_217:
        /*0064*/ 	.byte	0x03, 0x19
        /*0066*/ 	.short	0x0018


	//----- nvinfo : EIATTR_PARAM_CBANK
	.align		4
        /*0068*/ 	.byte	0x04, 0x0a
        /*006a*/ 	.short	(.L_219 - .L_218)
	.align		4
.L_218:
        /*006c*/ 	.word	index@(.nv.constant0._Z8absoluteiiPdS_)
        /*0070*/ 	.short	0x0380
        /*0072*/ 	.short	0x0018


	//----- nvinfo : EIATTR_SW_WAR
	.align		4
.L_219:
        /*0074*/ 	.byte	0x04, 0x36
        /*0076*/ 	.short	(.L_221 - .L_220)
.L_220:
        /*0078*/ 	.word	0x00000008
.L_221:


//--------------------- .nv.info._Z3negiiPdS_     --------------------------
	.section	.nv.info._Z3negiiPdS_,"",@"SHT_CUDA_INFO"
	.sectionflags	@""
	.align	4


	//----- nvinfo : EIATTR_CUDA_API_VERSION
	.align		4
        /*0000*/ 	.byte	0x04, 0x37
        /*0002*/ 	.short	(.L_223 - .L_222)
.L_222:
        /*0004*/ 	.word	0x00000082


	//----- nvinfo : EIATTR_KPARAM_INFO
	.align		4
.L_223:
        /*0008*/ 	.byte	0x04, 0x17
        /*000a*/ 	.short	(.L_225 - .L_224)
.L_224:
        /*000c*/ 	.word	0x00000000
        /*0010*/ 	.short	0x0003
        /*0012*/ 	.short	0x0010
        /*0014*/ 	.byte	0x00, 0xf5, 0x21, 0x00


	//----- nvinfo : EIATTR_KPARAM_INFO
	.align		4
.L_225:
        /*0018*/ 	.byte	0x04, 0x17
        /*001a*/ 	.short	(.L_227 - .L_226)
.L_226:
        /*001c*/ 	.word	0x00000000
        /*0020*/ 	.short	0x0002
        /*0022*/ 	.short	0x0008
        /*0024*/ 	.byte	0x00, 0xf5, 0x21, 0x00


	//----- nvinfo : EIATTR_KPARAM_INFO
	.align		4
.L_227:
        /*0028*/ 	.byte	0x04, 0x17
        /*002a*/ 	.short	(.L_229 - .L_228)
.L_228:
        /*002c*/ 	.word	0x00000000
        /*0030*/ 	.short	0x0001
        /*0032*/ 	.short	0x0004
        /*0034*/ 	.byte	0x00, 0xf0, 0x11, 0x00


	//----- nvinfo : EIATTR_KPARAM_INFO
	.align		4
.L_229:
        /*0038*/ 	.byte	0x04, 0x17
        /*003a*/ 	.short	(.L_231 - .L_230)
.L_230:
        /*003c*/ 	.word	0x00000000
        /*0040*/ 	.short	0x0000
        /*0042*/ 	.short	0x0000
        /*0044*/ 	.byte	0x00, 0xf0, 0x11, 0x00


	//----- nvinfo : EIATTR_SPARSE_MMA_MASK
	.align		4
.L_231:
        /*0048*/ 	.byte	0x03, 0x50
        /*004a*/ 	.short	0x0000


	//----- nvinfo : EIATTR_MAXREG_COUNT
	.align		4
        /*004c*/ 	.byte	0x03, 0x1b
        /*004e*/ 	.short	0x00ff


	//----- nvinfo : EIATTR_MERCURY_ISA_VERSION
	.align		4
        /*0050*/ 	.byte	0x03, 0x5f
        /*0052*/ 	.short	0x0101


	//----- nvinfo : EIATTR_VRC_CTA_INIT_COUNT
	.align		4
        /*0054*/ 	.byte	0x02, 0x4a
	.zero		1
	.zero		1


	//----- nvinfo : EIATTR_EXIT_INSTR_OFFSETS
	.align		4
        /*0058*/ 	.byte	0x04, 0x1c
        /*005a*/ 	.short	(.L_233 - .L_232)


	//   ....[0]....
.L_232:
        /*005c*/ 	.word	0x000000c0


	//   ....[1]....
        /*0060*/ 	.word	0x00000160


	//----- nvinfo : EIATTR_CBANK_PARAM_SIZE
	.align		4
.L_233:
        /*0064*/ 	.byte	0x03, 0x19
        /*0066*/ 	.short	0x0018


	//----- nvinfo : EIATTR_PARAM_CBANK
	.align		4
        /*0068*/ 	.byte	0x04, 0x0a
        /*006a*/ 	.short	(.L_235 - .L_234)
	.align		4
.L_234:
        /*006c*/ 	.word	index@(.nv.constant0._Z3negiiPdS_)
        /*0070*/ 	.short	0x0380
        /*0072*/ 	.short	0x0018


	//----- nvinfo : EIATTR_SW_WAR
	.align		4
.L_235:
        /*0074*/ 	.byte	0x04, 0x36
        /*0076*/ 	.short	(.L_237 - .L_236)
.L_236:
        /*0078*/ 	.word	0x00000008
.L_237:


//--------------------- .nv.info._Z9TransposeiiPKdPd --------------------------
	.section	.nv.info._Z9TransposeiiPKdPd,"",@"SHT_CUDA_INFO"
	.sectionflags	@""
	.align	4


	//----- nvinfo : EIATTR_CUDA_API_VERSION
	.align		4
        /*0000*/ 	.byte	0x04, 0x37
        /*0002*/ 	.short	(.L_239 - .L_238)
.L_238:
        /*0004*/ 	.word	0x00000082


	//----- nvinfo : EIATTR_KPARAM_INFO
	.align		4
.L_239:
        /*0008*/ 	.byte	0x04, 0x17
        /*000a*/ 	.short	(.L_241 - .L_240)
.L_240:
        /*000c*/ 	.word	0x00000000
        /*0010*/ 	.short	0x0003
        /*0012*/ 	.short	0x0010
        /*0014*/ 	.byte	0x00, 0xf5, 0x21, 0x00


	//----- nvinfo : EIATTR_KPARAM_INFO
	.align		4
.L_241:
        /*0018*/ 	.byte	0x04, 0x17
        /*001a*/ 	.short	(.L_243 - .L_242)
.L_242:
        /*001c*/ 	.word	0x00000000
        /*0020*/ 	.short	0x0002
        /*0022*/ 	.short	0x0008
        /*0024*/ 	.byte	0x00, 0xf5, 0x21, 0x00


	//----- nvinfo : EIATTR_KPARAM_INFO
	.align		4
.L_243:
        /*0028*/ 	.byte	0x04, 0x17
        /*002a*/ 	.short	(.L_245 - .L_244)
.L_244:
        /*002c*/ 	.word	0x00000000
        /*0030*/ 	.short	0x0001
        /*0032*/ 	.short	0x0004
        /*0034*/ 	.byte	0x00, 0xf0, 0x11, 0x00


	//----- nvinfo : EIATTR_KPARAM_INFO
	.align		4
.L_245:
        /*0038*/ 	.byte	0x04, 0x17
        /*003a*/ 	.short	(.L_247 - .L_246)
.L_246:
        /*003c*/ 	.word	0x00000000
        /*0040*/ 	.short	0x0000
        /*0042*/ 	.short	0x0000
        /*0044*/ 	.byte	0x00, 0xf0, 0x11, 0x00


	//----- nvinfo : EIATTR_SPARSE_MMA_MASK
	.align		4
.L_247:
        /*0048*/ 	.byte	0x03, 0x50
        /*004a*/ 	.short	0x0000


	//----- nvinfo : EIATTR_MAXREG_COUNT
	.align		4
        /*004c*/ 	.byte	0x03, 0x1b
        /*004e*/ 	.short	0x00ff


	//----- nvinfo : EIATTR_MERCURY_ISA_VERSION
	.align		4
        /*0050*/ 	.byte	0x03, 0x5f
        /*0052*/ 	.short	0x0101


	//----- nvinfo : EIATTR_VRC_CTA_INIT_COUNT
	.align		4
        /*0054*/ 	.byte	0x02, 0x4a
	.zero		1
	.zero		1


	//----- nvinfo : EIATTR_EXIT_INSTR_OFFSETS
	.align		4
        /*0058*/ 	.byte	0x04, 0x1c
        /*005a*/ 	.short	(.L_249 - .L_248)


	//   ....[0]....
.L_248:
        /*005c*/ 	.word	0x000000c0


	//   ....[1]....
        /*0060*/ 	.word	0x00000160


	//----- nvinfo : EIATTR_CBANK_PARAM_SIZE
	.align		4
.L_249:
        /*0064*/ 	.byte	0x03, 0x19
        /*0066*/ 	.short	0x0018


	//----- nvinfo : EIATTR_PARAM_CBANK
	.align		4
        /*0068*/ 	.byte	0x04, 0x0a
        /*006a*/ 	.short	(.L_251 - .L_250)
	.align		4
.L_250:
        /*006c*/ 	.word	index@(.nv.constant0._Z9TransposeiiPKdPd)
        /*0070*/ 	.short	0x0380
        /*0072*/ 	.short	0x0018


	//----- nvinfo : EIATTR_SW_WAR
	.align		4
.L_251:
        /*0074*/ 	.byte	0x04, 0x36
        /*0076*/ 	.short	(.L_253 - .L_252)
.L_252:
        /*0078*/ 	.word	0x00000008
.L_253:


//--------------------- .nv.info._Z4Dom2iPdS_     --------------------------
	.section	.nv.info._Z4Dom2iPdS_,"",@"SHT_CUDA_INFO"
	.sectionflags	@""
	.align	4


	//----- nvinfo : EIATTR_CUDA_API_VERSION
	.align		4
        /*0000*/ 	.byte	0x04, 0x37
        /*0002*/ 	.short	(.L_255 - .L_254)
.L_254:
        /*0004*/ 	.word	0x00000082


	//----- nvinfo : EIATTR_KPARAM_INFO
	.align		4
.L_255:
        /*0008*/ 	.byte	0x04, 0x17
        /*000a*/ 	.short	(.L_257 - .L_256)
.L_256:
        /*000c*/ 	.word	0x00000000
        /*0010*/ 	.short	0x0002
        /*0012*/ 	.short	0x0010
        /*0014*/ 	.byte	0x00, 0xf5, 0x21, 0x00


	//----- nvinfo : EIATTR_KPARAM_INFO
	.align		4
.L_257:
        /*0018*/ 	.byte	0x04, 0x17
        /*001a*/ 	.short	(.L_259 - .L_258)
.L_258:
        /*001c*/ 	.word	0x00000000
        /*0020*/ 	.short	0x0001
        /*0022*/ 	.short	0x0008
        /*0024*/ 	.byte	0x00, 0xf5, 0x21, 0x00


	//----- nvinfo : EIATTR_KPARAM_INFO
	.align		4
.L_259:
        /*0028*/ 	.byte	0x04, 0x17
        /*002a*/ 	.short	(.L_261 - .L_260)
.L_260:
        /*002c*/ 	.word	0x00000000
        /*0030*/ 	.short	0x0000
        /*0032*/ 	.short	0x0000
        /*0034*/ 	.byte	0x00, 0xf0, 0x11, 0x00


	//----- nvinfo : EIATTR_SPARSE_MMA_MASK
	.align		4
.L_261:
        /*0038*/ 	.byte	0x03, 0x50
        /*003a*/ 	.short	0x0000


	//----- nvinfo : EIATTR_MAXREG_COUNT
	.align		4
        /*003c*/ 	.byte	0x03, 0x1b
        /*003e*/ 	.short	0x00ff


	//----- nvinfo : EIATTR_MERCURY_ISA_VERSION
	.align		4
        /*0040*/ 	.byte	0x03, 0x5f
        /*0042*/ 	.short	0x0101


	//----- nvinfo : EIATTR_VRC_CTA_INIT_COUNT
	.align		4
        /*0044*/ 	.byte	0x02, 0x4a
	.zero		1
	.zero		1


	//----- nvinfo : EIATTR_EXIT_INSTR_OFFSETS
	.align		4
        /*0048*/ 	.byte	0x04, 0x1c
        /*004a*/ 	.short	(.L_263 - .L_262)


	//   ....[0]....
.L_262:
        /*004c*/ 	.word	0x00000070


	//   ....[1]....
        /*0050*/ 	.word	0x00000c10


	//----- nvinfo : EIATTR_CBANK_PARAM_SIZE
	.align		4
.L_263:
        /*0054*/ 	.byte	0x03, 0x19
        /*0056*/ 	.short	0x0018


	//----- nvinfo : EIATTR_PARAM_CBANK
	.align		4
        /*0058*/ 	.byte	0x04, 0x0a
        /*005a*/ 	.short	(.L_265 - .L_264)
	.align		4
.L_264:
        /*005c*/ 	.word	index@(.nv.constant0._Z4Dom2iPdS_)
        /*0060*/ 	.short	0x0380
        /*0062*/ 	.short	0x0018


	//----- nvinfo : EIATTR_SW_WAR
	.align		4
.L_265:
        /*0064*/ 	.byte	0x04, 0x36
        /*0066*/ 	.short	(.L_267 - .L_266)
.L_266:
        /*0068*/ 	.word	0x00000008
.L_267:


//--------------------- .nv.info._Z4Dom1iPd       --------------------------
	.section	.nv.info._Z4Dom1iPd,"",@"SHT_CUDA_INFO"
	.sectionflags	@""
	.align	4


	//----- nvinfo : EIATTR_CUDA_API_VERSION
	.align		4
        /*0000*/ 	.byte	0x04, 0x37
        /*0002*/ 	.short	(.L_269 - .L_268)
.L_268:
        /*0004*/ 	.word	0x00000082


	//----- nvinfo : EIATTR_KPARAM_INFO
	.align		4
.L_269:
        /*0008*/ 	.byte	0x04, 0x17
        /*000a*/ 	.short	(.L_271 - .L_270)
.L_270:
        /*000c*/ 	.word	0x00000000
        /*0010*/ 	.short	0x0001
        /*0012*/ 	.short	0x0008
        /*0014*/ 	.byte	0x00, 0xf5, 0x21, 0x00


	//----- nvinfo : EIATTR_KPARAM_INFO
	.align		4
.L_271:
        /*0018*/ 	.byte	0x04, 0x17
        /*001a*/ 	.short	(.L_273 - .L_272)
.L_272:
        /*001c*/ 	.word	0x00000000
        /*0020*/ 	.short	0x0000
        /*0022*/ 	.short	0x0000
        /*0024*/ 	.byte	0x00, 0xf0, 0x11, 0x00


	//----- nvinfo : EIATTR_SPARSE_MMA_MASK
	.align		4
.L_273:
        /*0028*/ 	.byte	0x03, 0x50
        /*002a*/ 	.short	0x0000


	//----- nvinfo : EIATTR_MAXREG_COUNT
	.align		4
        /*002c*/ 	.byte	0x03, 0x1b
        /*002e*/ 	.short	0x00ff


	//----- nvinfo : EIATTR_MERCURY_ISA_VERSION
	.align		4
        /*0030*/ 	.byte	0x03, 0x5f
        /*0032*/ 	.short	0x0101


	//----- nvinfo : EIATTR_VRC_CTA_INIT_COUNT
	.align		4
        /*0034*/ 	.byte	0x02, 0x4a
	.zero		1
	.zero		1


	//----- nvinfo : EIATTR_EXIT_INSTR_OFFSETS
	.align		4
        /*0038*/ 	.byte	0x04, 0x1c
        /*003a*/ 	.short	(.L_275 - .L_274)


	//   ....[0]....
.L_274:
        /*003c*/ 	.word	0x00000070


	//   ....[1]....
        /*0040*/ 	.word	0x00000850


	//----- nvinfo : EIATTR_CBANK_PARAM_SIZE
	.align		4
.L_275:
        /*0044*/ 	.byte	0x03, 0x19
        /*0046*/ 	.short	0x0010


	//----- nvinfo : EIATTR_PARAM_CBANK
	.align		4
        /*0048*/ 	.byte	0x04, 0x0a
        /*004a*/ 	.short	(.L_277 - .L_276)
	.align		4
.L_276:
        /*004c*/ 	.word	index@(.nv.constant0._Z4Dom1iPd)
        /*0050*/ 	.short	0x0380
        /*0052*/ 	.short	0x0010


	//----- nvinfo : EIATTR_SW_WAR
	.align		4
.L_277:
        /*0054*/ 	.byte	0x04, 0x36
        /*0056*/ 	.short	(.L_279 - .L_278)
.L_278:
        /*0058*/ 	.word	0x00000008
.L_279:


//--------------------- .nv.info._Z3DOTiiiiiPdS_S_ --------------------------
	.section	.nv.info._Z3DOTiiiiiPdS_S_,"",@"SHT_CUDA_INFO"
	.sectionflags	@""
	.align	4


	//----- nvinfo : EIATTR_CUDA_API_VERSION
	.align		4
        /*0000*/ 	.byte	0x04, 0x37
        /*0002*/ 	.short	(.L_281 - .L_280)
.L_280:
        /*0004*/ 	.word	0x00000082


	//----- nvinfo : EIATTR_KPARAM_INFO
	.align		4
.L_281:
        /*0008*/ 	.byte	0x04, 0x17
        /*000a*/ 	.short	(.L_283 - .L_282)
.L_282:
        /*000c*/ 	.word	0x00000000
        /*0010*/ 	.short	0x0007
        /*0012*/ 	.short	0x0028
        /*0014*/ 	.byte	0x00, 0xf5, 0x21, 0x00


	//----- nvinfo : EIATTR_KPARAM_INFO
	.align		4
.L_283:
        /*0018*/ 	.byte	0x04, 0x17
        /*001a*/ 	.short	(.L_285 - .L_284)
.L_284:
        /*001c*/ 	.word	0x00000000
        /*0020*/ 	.short	0x0006
        /*0022*/ 	.short	0x0020
        /*0024*/ 	.byte	0x00, 0xf5, 0x21, 0x00


	//----- nvinfo : EIATTR_KPARAM_INFO
	.align		4
.L_285:
        /*0028*/ 	.byte	0x04, 0x17
        /*002a*/ 	.short	(.L_287 - .L_286)
.L_286:
        /*002c*/ 	.word	0x00000000
        /*0030*/ 	.short	0x0005
        /*0032*/ 	.short	0x0018
        /*0034*/ 	.byte	0x00, 0xf5, 0x21, 0x00


	//----- nvinfo : EIATTR_KPARAM_INFO
	.align		4
.L_287:
        /*0038*/ 	.byte	0x04, 0x17
        /*003a*/ 	.short	(.L_289 - .L_288)
.L_288:
        /*003c*/ 	.word	0x00000000
        /*0040*/ 	.short	0x0004
        /*0042*/ 	.short	0x0010
        /*0044*/ 	.byte	0x00, 0xf0, 0x11, 0x00


	//----- nvinfo : EIATTR_KPARAM_INFO
	.align		4
.L_289:
        /*0048*/ 	.byte	0x04, 0x17
        /*004a*/ 	.short	(.L_291 - .L_290)
.L_290:
        /*004c*/ 	.word	0x00000000
        /*0050*/ 	.short	0x0003
        /*0052*/ 	.short	0x000c
        /*0054*/ 	.byte	0x00, 0xf0, 0x11, 0x00


	//----- nvinfo : EIATTR_KPARAM_INFO
	.align		4
.L_291:
        /*0058*/ 	.byte	0x04, 0x17
        /*005a*/ 	.short	(.L_293 - .L_292)
.L_292:
        /*005c*/ 	.word	0x00000000
        /*0060*/ 	.short	0x0002
        /*0062*/ 	.short	0x0008
        /*0064*/ 	.byte	0x00, 0xf0, 0x11, 0x00


	//----- nvinfo : EIATTR_KPARAM_INFO
	.align		4
.L_293:
        /*0068*/ 	.byte	0x04, 0x17
        /*006a*/ 	.short	(.L_295 - .L_294)
.L_294:
        /*006c*/ 	.word	0x00000000
        /*0070*/ 	.short	0x0001
        /*0072*/ 	.short	0x0004
        /*0074*/ 	.byte	0x00, 0xf0, 0x11, 0x00


	//----- nvinfo : EIATTR_KPARAM_INFO
	.align		4
.L_295:
        /*0078*/ 	.byte	0x04, 0x17
        /*007a*/ 	.short	(.L_297 - .L_296)
.L_296:
        /*007c*/ 	.word	0x00000000
        /*0080*/ 	.short	0x0000
        /*0082*/ 	.short	0x0000
        /*0084*/ 	.byte	0x00, 0xf0, 0x11, 0x00


	//----- nvinfo : EIATTR_SPARSE_MMA_MASK
	.align		4
.L_297:
        /*0088*/ 	.byte	0x03, 0x50
        /*008a*/ 	.short	0x0000


	//----- nvinfo : EIATTR_MAXREG_COUNT
	.align		4
        /*008c*/ 	.byte	0x03, 0x1b
        /*008e*/ 	.short	0x00ff


	//----- nvinfo : EIATTR_MERCURY_ISA_VERSION
	.align		4
        /*0090*/ 	.byte	0x03, 0x5f
        /*0092*/ 	.short	0x0101


	//----- nvinfo : EIATTR_VRC_CTA_INIT_COUNT
	.align		4
        /*0094*/ 	.byte	0x02, 0x4a
	.zero		1
	.zero		1


	//----- nvinfo : EIATTR_EXIT_INSTR_OFFSETS
	.align		4
        /*0098*/ 	.byte	0x04, 0x1c
        /*009a*/ 	.short	(.L_299 - .L_298)


	//   ....[0]....
.L_298:
        /*009c*/ 	.word	0x000000d0


	//   ....[1]....
        /*00a0*/ 	.word	0x00000e50


	//----- nvinfo : EIATTR_CBANK_PARAM_SIZE
	.align		4
.L_299:
        /*00a4*/ 	.byte	0x03, 0x19
        /*00a6*/ 	.short	0x0030


	//----- nvinfo : EIATTR_PARAM_CBANK
	.align		4
        /*00a8*/ 	.byte	0x04, 0x0a
        /*00aa*/ 	.short	(.L_301 - .L_300)
	.align		4
.L_300:
        /*00ac*/ 	.word	index@(.nv.constant0._Z3DOTiiiiiPdS_S_)
        /*00b0*/ 	.short	0x0380
        /*00b2*/ 	.short	0x0030


	//----- nvinfo : EIATTR_SW_WAR
	.align		4
.L_301:
        /*00b4*/ 	.byte	0x04, 0x36
        /*00b6*/ 	.short	(.L_303 - .L_302)
.L_302:
        /*00b8*/ 	.word	0x00000008
.L_303:


//--------------------- .nv.info._Z6DivideiiiiPdS_S_ --------------------------
	.section	.nv.info._Z6DivideiiiiPdS_S_,"",@"SHT_CUDA_INFO"
	.sectionflags	@""
	.align	4


	//----- nvinfo : EIATTR_CUDA_API_VERSION
	.align		4
        /*0000*/ 	.byte	0x04, 0x37
        /*0002*/ 	.short	(.L_305 - .L_304)
.L_304:
        /*0004*/ 	.word	0x00000082


	//----- nvinfo : EIATTR_KPARAM_INFO
	.align		4
.L_305:
        /*0008*/ 	.byte	0x04, 0x17
        /*000a*/ 	.short	(.L_307 - .L_306)
.L_306:
        /*000c*/ 	.word	0x00000000
        /*0010*/ 	.short	0x0006
        /*0012*/ 	.short	0x0020
        /*0014*/ 	.byte	0x00, 0xf5, 0x21, 0x00


	//----- nvinfo : EIATTR_KPARAM_INFO
	.align		4
.L_307:
        /*0018*/ 	.byte	0x04, 0x17
        /*001a*/ 	.short	(.L_309 - .L_308)
.L_308:
        /*001c*/ 	.word	0x00000000
        /*0020*/ 	.short	0x0005
        /*0022*/ 	.short	0x0018
        /*0024*/ 	.byte	0x00, 0xf5, 0x21, 0x00


	//----- nvinfo : EIATTR_KPARAM_INFO
	.align		4
.L_309:
        /*0028*/ 	.byte	0x04, 0x17
        /*002a*/ 	.short	(.L_311 - .L_310)
.L_310:
        /*002c*/ 	.word	0x00000000
        /*0030*/ 	.short	0x0004
        /*0032*/ 	.short	0x0010
        /*0034*/ 	.byte	0x00, 0xf5, 0x21, 0x00


	//----- nvinfo : EIATTR_KPARAM_INFO
	.align		4
.L_311:
        /*0038*/ 	.byte	0x04, 0x17
        /*003a*/ 	.short	(.L_313 - .L_312)
.L_312:
        /*003c*/ 	.word	0x00000000
        /*0040*/ 	.short	0x0003
        /*0042*/ 	.short	0x000c
        /*0044*/ 	.byte	0x00, 0xf0, 0x11, 0x00


	//----- nvinfo : EIATTR_KPARAM_INFO
	.align		4
.L_313:
        /*0048*/ 	.byte	0x04, 0x17
        /*004a*/ 	.short	(.L_315 - .L_314)
.L_314:
        /*004c*/ 	.word	0x00000000
        /*0050*/ 	.short	0x0002
        /*0052*/ 	.short	0x0008
        /*0054*/ 	.byte	0x00, 0xf0, 0x11, 0x00


	//----- nvinfo : EIATTR_KPARAM_INFO
	.align		4
.L_315:
        /*0058*/ 	.byte	0x04, 0x17
        /*005a*/ 	.short	(.L_317 - .L_316)
.L_316:
        /*005c*/ 	.word	0x00000000
        /*0060*/ 	.short	0x0001
        /*0062*/ 	.short	0x0004
        /*0064*/ 	.byte	0x00, 0xf0, 0x11, 0x00


	//----- nvinfo : EIATTR_KPARAM_INFO
	.align		4
.L_317:
        /*0068*/ 	.byte	0x04, 0x17
        /*006a*/ 	.short	(.L_319 - .L_318)
.L_318:
        /*006c*/ 	.word	0x00000000
        /*0070*/ 	.short	0x0000
        /*0072*/ 	.short	0x0000
        /*0074*/ 	.byte	0x00, 0xf0, 0x11, 0x00


	//----- nvinfo : EIATTR_SPARSE_MMA_MASK
	.align		4
.L_319:
        /*0078*/ 	.byte	0x03, 0x50
        /*007a*/ 	.short	0x0000


	//----- nvinfo : EIATTR_MAXREG_COUNT
	.align		4
        /*007c*/ 	.byte	0x03, 0x1b
        /*007e*/ 	.short	0x00ff


	//----- nvinfo : EIATTR_MERCURY_ISA_VERSION
	.align		4
        /*0080*/ 	.byte	0x03, 0x5f
        /*0082*/ 	.short	0x0101


	//----- nvinfo : EIATTR_VRC_CTA_INIT_COUNT
	.align		4
        /*0084*/ 	.byte	0x02, 0x4a
	.zero		1
	.zero		1


	//----- nvinfo : EIATTR_EXIT_INSTR_OFFSETS
	.align		4
        /*0088*/ 	.byte	0x04, 0x1c
        /*008a*/ 	.short	(.L_321 - .L_320)


	//   ....[0]....
.L_320:
        /*008c*/ 	.word	0x000000c0


	//   ....[1]....
        /*0090*/ 	.word	0x00000300


	//----- nvinfo : EIATTR_CRS_STACK_SIZE
	.align		4
.L_321:
        /*0094*/ 	.byte	0x04, 0x1e
        /*0096*/ 	.short	(.L_323 - .L_322)
.L_322:
        /*0098*/ 	.word	0x00000000


	//----- nvinfo : EIATTR_CBANK_PARAM_SIZE
	.align		4
.L_323:
        /*009c*/ 	.byte	0x03, 0x19
        /*009e*/ 	.short	0x0028


	//----- nvinfo : EIATTR_PARAM_CBANK
	.align		4
        /*00a0*/ 	.byte	0x04, 0x0a
        /*00a2*/ 	.short	(.L_325 - .L_324)
	.align		4
.L_324:
        /*00a4*/ 	.word	index@(.nv.constant0._Z6DivideiiiiPdS_S_)
        /*00a8*/ 	.short	0x0380
        /*00aa*/ 	.short	0x0028


	//----- nvinfo : EIATTR_SW_WAR
	.align		4
.L_325:
        /*00ac*/ 	.byte	0x04, 0x36
        /*00ae*/ 	.short	(.L_327 - .L_326)
.L_326:
        /*00b0*/ 	.word	0x00000008
.L_327:


//--------------------- .nv.info._Z6RMultiiiiidPdS_ --------------------------
	.section	.nv.info._Z6RMultiiiiidPdS_,"",@"SHT_CUDA_INFO"
	.sectionflags	@""
	.align	4


	//----- nvinfo : EIATTR_CUDA_API_VERSION
	.align		4
        /*0000*/ 	.byte	0x04, 0x37
        /*0002*/ 	.short	(.L_329 - .L_328)
.L_328:
        /*0004*/ 	.word	0x00000082


	//----- nvinfo : EIATTR_KPARAM_INFO
	.align		4
.L_329:
        /*0008*/ 	.byte	0x04, 0x17
        /*000a*/ 	.short	(.L_331 - .L_330)
.L_330:
        /*000c*/ 	.word	0x00000000
        /*0010*/ 	.short	0x0006
        /*0012*/ 	.short	0x0020
        /*0014*/ 	.byte	0x00, 0xf5, 0x21, 0x00


	//----- nvinfo : EIATTR_KPARAM_INFO
	.align		4
.L_331:
        /*0018*/ 	.byte	0x04, 0x17
        /*001a*/ 	.short	(.L_333 - .L_332)
.L_332:
        /*001c*/ 	.word	0x00000000
        /*0020*/ 	.short	0x0005
        /*0022*/ 	.short	0x0018
        /*0024*/ 	.byte	0x00, 0xf5, 0x21, 0x00


	//----- nvinfo : EIATTR_KPARAM_INFO
	.align		4
.L_333:
        /*0028*/ 	.byte	0x04, 0x17
        /*002a*/ 	.short	(.L_335 - .L_334)
.L_334:
        /*002c*/ 	.word	0x00000000
        /*0030*/ 	.short	0x0004
        /*0032*/ 	.short	0x0010
        /*0034*/ 	.byte	0x00, 0xf0, 0x21, 0x00


	//----- nvinfo : EIATTR_KPARAM_INFO
	.align		4
.L_335:
        /*0038*/ 	.byte	0x04, 0x17
        /*003a*/ 	.short	(.L_337 - .L_336)
.L_336:
        /*003c*/ 	.word	0x00000000
        /*0040*/ 	.short	0x0003
        /*0042*/ 	.short	0x000c
        /*0044*/ 	.byte	0x00, 0xf0, 0x11, 0x00


	//----- nvinfo : EIATTR_KPARAM_INFO
	.align		4
.L_337:
        /*0048*/ 	.byte	0x04, 0x17
        /*004a*/ 	.short	(.L_339 - .L_338)
.L_338:
        /*004c*/ 	.word	0x00000000
        /*0050*/ 	.short	0x0002
        /*0052*/ 	.short	0x0008
        /*0054*/ 	.byte	0x00, 0xf0, 0x11, 0x00


	//----- nvinfo : EIATTR_KPARAM_INFO
	.align		4
.L_339:
        /*0058*/ 	.byte	0x04, 0x17
        /*005a*/ 	.short	(.L_341 - .L_340)
.L_340:
        /*005c*/ 	.word	0x00000000
        /*0060*/ 	.short	0x0001
        /*0062*/ 	.short	0x0004
        /*0064*/ 	.byte	0x00, 0xf0, 0x11, 0x00


	//----- nvinfo : EIATTR_KPARAM_INFO
	.align		4
.L_341:
        /*0068*/ 	.byte	0x04, 0x17
        /*006a*/ 	.short	(.L_343 - .L_342)
.L_342:
        /*006c*/ 	.word	0x00000000
        /*0070*/ 	.short	0x0000
        /*0072*/ 	.short	0x0000
        /*0074*/ 	.byte	0x00, 0xf0, 0x11, 0x00


	//----- nvinfo : EIATTR_SPARSE_MMA_MASK
	.align		4
.L_343:
        /*0078*/ 	.byte	0x03, 0x50
        /*007a*/ 	.short	0x0000


	//----- nvinfo : EIATTR_MAXREG_COUNT
	.align		4
        /*007c*/ 	.byte	0x03, 0x1b
        /*007e*/ 	.short	0x00ff


	//----- nvinfo : EIATTR_MERCURY_ISA_VERSION
	.align		4
        /*0080*/ 	.byte	0x03, 0x5f
        /*0082*/ 	.short	0x0101


	//----- nvinfo : EIATTR_VRC_CTA_INIT_COUNT
	.align		4
        /*0084*/ 	.byte	0x02, 0x4a
	.zero		1
	.zero		1


	//----- nvinfo : EIATTR_EXIT_INSTR_OFFSETS
	.align		4
        /*0088*/ 	.byte	0x04, 0x1c
        /*008a*/ 	.short	(.L_345 - .L_344)


	//   ....[0]....
.L_344:
        /*008c*/ 	.word	0x000000c0


	//   ....[1]....
        /*0090*/ 	.word	0x00000170


	//----- nvinfo : EIATTR_CBANK_PARAM_SIZE
	.align		4
.L_345:
        /*0094*/ 	.byte	0x03, 0x19
        /*0096*/ 	.short	0x0028


	//----- nvinfo : EIATTR_PARAM_CBANK
	.align		4
        /*0098*/ 	.byte	0x04, 0x0a
        /*009a*/ 	.short	(.L_347 - .L_346)
	.align		4
.L_346:
        /*009c*/ 	.word	index@(.nv.constant0._Z6RMultiiiiidPdS_)
        /*00a0*/ 	.short	0x0380
        /*00a2*/ 	.short	0x0028


	//----- nvinfo : EIATTR_SW_WAR
	.align		4
.L_347:
        /*00a4*/ 	.byte	0x04, 0x36
        /*00a6*/ 	.short	(.L_349 - .L_348)
.L_348:
        /*00a8*/ 	.word	0x00000008
.L_349:


//--------------------- .nv.info._Z5MultiiiiiPdS_S_ --------------------------
	.section	.nv.info._Z5MultiiiiiPdS_S_,"",@"SHT_CUDA_INFO"
	.sectionflags	@""
	.align	4


	//----- nvinfo : EIATTR_CUDA_API_VERSION
	.align		4
        /*0000*/ 	.byte	0x04, 0x37
        /*0002*/ 	.short	(.L_351 - .L_350)
.L_350:
        /*0004*/ 	.word	0x00000082


	//----- nvinfo : EIATTR_KPARAM_INFO
	.align		4
.L_351:
        /*0008*/ 	.byte	0x04, 0x17
        /*000a*/ 	.short	(.L_353 - .L_352)
.L_352:
        /*000c*/ 	.word	0x00000000
        /*0010*/ 	.short	0x0006
        /*0012*/ 	.short	0x0020
        /*0014*/ 	.byte	0x00, 0xf5, 0x21, 0x00


	//----- nvinfo : EIATTR_KPARAM_INFO
	.align		4
.L_353:
        /*0018*/ 	.byte	0x04, 0x17
        /*001a*/ 	.short	(.L_355 - .L_354)
.L_354:
        /*001c*/ 	.word	0x00000000
        /*0020*/ 	.short	0x0005
        /*0022*/ 	.short	0x0018
        /*0024*/ 	.byte	0x00, 0xf5, 0x21, 0x00


	//----- nvinfo : EIATTR_KPARAM_INFO
	.align		4
.L_355:
        /*0028*/ 	.byte	0x04, 0x17
        /*002a*/ 	.short	(.L_357 - .L_356)
.L_356:
        /*002c*/ 	.word	0x00000000
        /*0030*/ 	.short	0x0004
        /*0032*/ 	.short	0x0010
        /*0034*/ 	.byte	0x00, 0xf5, 0x21, 0x00


	//----- nvinfo : EIATTR_KPARAM_INFO
	.align		4
.L_357:
        /*0038*/ 	.byte	0x04, 0x17
        /*003a*/ 	.short	(.L_359 - .L_358)
.L_358:
        /*003c*/ 	.word	0x00000000
        /*0040*/ 	.short	0x0003
        /*0042*/ 	.short	0x000c
        /*0044*/ 	.byte	0x00, 0xf0, 0x11, 0x00


	//----- nvinfo : EIATTR_KPARAM_INFO
	.align		4
.L_359:
        /*0048*/ 	.byte	0x04, 0x17
        /*004a*/ 	.short	(.L_361 - .L_360)
.L_360:
        /*004c*/ 	.word	0x00000000
        /*0050*/ 	.short	0x0002
        /*0052*/ 	.short	0x0008
        /*0054*/ 	.byte	0x00, 0xf0, 0x11, 0x00


	//----- nvinfo : EIATTR_KPARAM_INFO
	.align		4
.L_361:
        /*0058*/ 	.byte	0x04, 0x17
        /*005a*/ 	.short	(.L_363 - .L_362)
.L_362:
        /*005c*/ 	.word	0x00000000
        /*0060*/ 	.short	0x0001
        /*0062*/ 	.short	0x0004
        /*0064*/ 	.byte	0x00, 0xf0, 0x11, 0x00


	//----- nvinfo : EIATTR_KPARAM_INFO
	.align		4
.L_363:
        /*0068*/ 	.byte	0x04, 0x17
        /*006a*/ 	.short	(.L_365 - .L_364)
.L_364:
        /*006c*/ 	.word	0x00000000
        /*0070*/ 	.short	0x0000
        /*0072*/ 	.short	0x0000
        /*0074*/ 	.byte	0x00, 0xf0, 0x11, 0x00


	//----- nvinfo : EIATTR_SPARSE_MMA_MASK
	.align		4
.L_365:
        /*0078*/ 	.byte	0x03, 0x50
        /*007a*/ 	.short	0x0000


	//----- nvinfo : EIATTR_MAXREG_COUNT
	.align		4
        /*007c*/ 	.byte	0x03, 0x1b
        /*007e*/ 	.short	0x00ff


	//----- nvinfo : EIATTR_MERCURY_ISA_VERSION
	.align		4
        /*0080*/ 	.byte	0x03, 0x5f
        /*0082*/ 	.short	0x0101


	//----- nvinfo : EIATTR_VRC_CTA_INIT_COUNT
	.align		4
        /*0084*/ 	.byte	0x02, 0x4a
	.zero		1
	.zero		1


	//----- nvinfo : EIATTR_EXIT_INSTR_OFFSETS
	.align		4
        /*0088*/ 	.byte	0x04, 0x1c
        /*008a*/ 	.short	(.L_367 - .L_366)


	//   ....[0]....
.L_366:
        /*008c*/ 	.word	0x000000c0


	//   ....[1]....
        /*0090*/ 	.word	0x000001f0


	//----- nvinfo : EIATTR_CBANK_PARAM_SIZE
	.align		4
.L_367:
        /*0094*/ 	.byte	0x03, 0x19
        /*0096*/ 	.short	0x0028


	//----- nvinfo : EIATTR_PARAM_CBANK
	.align		4
        /*0098*/ 	.byte	0x04, 0x0a
        /*009a*/ 	.short	(.L_369 - .L_368)
	.align		4
.L_368:
        /*009c*/ 	.word	index@(.nv.constant0._Z5MultiiiiiPdS_S_)
        /*00a0*/ 	.short	0x0380
        /*00a2*/ 	.short	0x0028


	//----- nvinfo : EIATTR_SW_WAR
	.align		4
.L_369:
        /*00a4*/ 	.byte	0x04, 0x36
        /*00a6*/ 	.short	(.L_371 - .L_370)
.L_370:
        /*00a8*/ 	.word	0x00000008
.L_371:


//--------------------- .nv.info._Z5RestaiiiiPdS_S_ --------------------------
	.section	.nv.info._Z5RestaiiiiPdS_S_,"",@"SHT_CUDA_INFO"
	.sectionflags	@""
	.align	4


	//----- nvinfo : EIATTR_CUDA_API_VERSION
	.align		4
        /*0000*/ 	.byte	0x04, 0x37
        /*0002*/ 	.short	(.L_373 - .L_372)
.L_372:
        /*0004*/ 	.word	0x00000082


	//----- nvinfo : EIATTR_KPARAM_INFO
	.align		4
.L_373:
        /*0008*/ 	.byte	0x04, 0x17
        /*000a*/ 	.short	(.L_375 - .L_374)
.L_374:
        /*000c*/ 	.word	0x00000000
        /*0010*/ 	.short	0x0006
        /*0012*/ 	.short	0x0020
        /*0014*/ 	.byte	0x00, 0xf5, 0x21, 0x00


	//----- nvinfo : EIATTR_KPARAM_INFO
	.align		4
.L_375:
        /*0018*/ 	.byte	0x04, 0x17
        /*001a*/ 	.short	(.L_377 - .L_376)
.L_376:
        /*001c*/ 	.word	0x00000000
        /*0020*/ 	.short	0x0005
        /*0022*/ 	.short	0x0018
        /*0024*/ 	.byte	0x00, 0xf5, 0x21, 0x00


	//----- nvinfo : EIATTR_KPARAM_INFO
	.align		4
.L_377:
        /*0028*/ 	.byte	0x04, 0x17
        /*002a*/ 	.short	(.L_379 - .L_378)
.L_378:
        /*002c*/ 	.word	0x00000000
        /*0030*/ 	.short	0x0004
        /*0032*/ 	.short	0x0010
        /*0034*/ 	.byte	0x00, 0xf5, 0x21, 0x00


	//----- nvinfo : EIATTR_KPARAM_INFO
	.align		4
.L_379:
        /*0038*/ 	.byte	0x04, 0x17
        /*003a*/ 	.short	(.L_381 - .L_380)
.L_380:
        /*003c*/ 	.word	0x00000000
        /*0040*/ 	.short	0x0003
        /*0042*/ 	.short	0x000c
        /*0044*/ 	.byte	0x00, 0xf0, 0x11, 0x00


	//----- nvinfo : EIATTR_KPARAM_INFO
	.align		4
.L_381:
        /*0048*/ 	.byte	0x04, 0x17
        /*004a*/ 	.short	(.L_383 - .L_382)
.L_382:
        /*004c*/ 	.word	0x00000000
        /*0050*/ 	.short	0x0002
        /*0052*/ 	.short	0x0008
        /*0054*/ 	.byte	0x00, 0xf0, 0x11, 0x00


	//----- nvinfo : EIATTR_KPARAM_INFO
	.align		4
.L_383:
        /*0058*/ 	.byte	0x04, 0x17
        /*005a*/ 	.short	(.L_385 - .L_384)
.L_384:
        /*005c*/ 	.word	0x00000000
        /*0060*/ 	.short	0x0001
        /*0062*/ 	.short	0x0004
        /*0064*/ 	.byte	0x00, 0xf0, 0x11, 0x00


	//----- nvinfo : EIATTR_KPARAM_INFO
	.align		4
.L_385:
        /*0068*/ 	.byte	0x04, 0x17
        /*006a*/ 	.short	(.L_387 - .L_386)
.L_386:
        /*006c*/ 	.word	0x00000000
        /*0070*/ 	.short	0x0000
        /*0072*/ 	.short	0x0000
        /*0074*/ 	.byte	0x00, 0xf0, 0x11, 0x00


	//----- nvinfo : EIATTR_SPARSE_MMA_MASK
	.align		4
.L_387:
        /*0078*/ 	.byte	0x03, 0x50
        /*007a*/ 	.short	0x0000


	//----- nvinfo : EIATTR_MAXREG_COUNT
	.align		4
        /*007c*/ 	.byte	0x03, 0x1b
        /*007e*/ 	.short	0x00ff


	//----- nvinfo : EIATTR_MERCURY_ISA_VERSION
	.align		4
        /*0080*/ 	.byte	0x03, 0x5f
        /*0082*/ 	.short	0x0101


	//----- nvinfo : EIATTR_VRC_CTA_INIT_COUNT
	.align		4
        /*0084*/ 	.byte	0x02, 0x4a
	.zero		1
	.zero		1


	//----- nvinfo : EIATTR_EXIT_INSTR_OFFSETS
	.align		4
        /*0088*/ 	.byte	0x04, 0x1c
        /*008a*/ 	.short	(.L_389 - .L_388)


	//   ....[0]....
.L_388:
        /*008c*/ 	.word	0x000000c0


	//   ....[1]....
        /*0090*/ 	.word	0x000001f0


	//----- nvinfo : EIATTR_CBANK_PARAM_SIZE
	.align		4
.L_389:
        /*0094*/ 	.byte	0x03, 0x19
        /*0096*/ 	.short	0x0028


	//----- nvinfo : EIATTR_PARAM_CBANK
	.align		4
        /*0098*/ 	.byte	0x04, 0x0a
        /*009a*/ 	.short	(.L_391 - .L_390)
	.align		4
.L_390:
        /*009c*/ 	.word	index@(.nv.constant0._Z5RestaiiiiPdS_S_)
        /*00a0*/ 	.short	0x0380
        /*00a2*/ 	.short	0x0028


	//----- nvinfo : EIATTR_SW_WAR
	.align		4
.L_391:
        /*00a4*/ 	.byte	0x04, 0x36
        /*00a6*/ 	.short	(.L_393 - .L_392)
.L_392:
        /*00a8*/ 	.word	0x00000008
.L_393:


//--------------------- .nv.info._Z4SumaiiiiPdS_S_ --------------------------
	.section	.nv.info._Z4SumaiiiiPdS_S_,"",@"SHT_CUDA_INFO"
	.sectionflags	@""
	.align	4


	//----- nvinfo : EIATTR_CUDA_API_VERSION
	.align		4
        /*0000*/ 	.byte	0x04, 0x37
        /*0002*/ 	.short	(.L_395 - .L_394)
.L_394:
        /*0004*/ 	.word	0x00000082


	//----- nvinfo : EIATTR_KPARAM_INFO
	.align		4
.L_395:
        /*0008*/ 	.byte	0x04, 0x17
        /*000a*/ 	.short	(.L_397 - .L_396)
.L_396:
        /*000c*/ 	.word	0x00000000
        /*0010*/ 	.short	0x0006
        /*0012*/ 	.short	0x0020
        /*0014*/ 	.byte	0x00, 0xf5, 0x21, 0x00


	//----- nvinfo : EIATTR_KPARAM_INFO
	.align		4
.L_397:
        /*0018*/ 	.byte	0x04, 0x17
        /*001a*/ 	.short	(.L_399 - .L_398)
.L_398:
        /*001c*/ 	.word	0x00000000
        /*0020*/ 	.short	0x0005
        /*0022*/ 	.short	0x0018
        /*0024*/ 	.byte	0x00, 0xf5, 0x21, 0x00


	//----- nvinfo : EIATTR_KPARAM_INFO
	.align		4
.L_399:
        /*0028*/ 	.byte	0x04, 0x17
        /*002a*/ 	.short	(.L_401 - .L_400)
.L_400:
        /*002c*/ 	.word	0x00000000
        /*0030*/ 	.short	0x0004
        /*0032*/ 	.short	0x0010
        /*0034*/ 	.byte	0x00, 0xf5, 0x21, 0x00


	//----- nvinfo : EIATTR_KPARAM_INFO
	.align		4
.L_401:
        /*0038*/ 	.byte	0x04, 0x17
        /*003a*/ 	.short	(.L_403 - .L_402)
.L_402:
        /*003c*/ 	.word	0x00000000
        /*0040*/ 	.short	0x0003
        /*0042*/ 	.short	0x000c
        /*0044*/ 	.byte	0x00, 0xf0, 0x11, 0x00


	//----- nvinfo : EIATTR_KPARAM_INFO
	.align		4
.L_403:
        /*0048*/ 	.byte	0x04, 0x17
        /*004a*/ 	.short	(.L_405 - .L_404)
.L_404:
        /*004c*/ 	.word	0x00000000
        /*0050*/ 	.short	0x0002
        /*0052*/ 	.short	0x0008
        /*0054*/ 	.byte	0x00, 0xf0, 0x11, 0x00


	//----- nvinfo : EIATTR_KPARAM_INFO
	.align		4
.L_405:
        /*0058*/ 	.byte	0x04, 0x17
        /*005a*/ 	.short	(.L_407 - .L_406)
.L_406:
        /*005c*/ 	.word	0x00000000
        /*0060*/ 	.short	0x0001
        /*0062*/ 	.short	0x0004
        /*0064*/ 	.byte	0x00, 0xf0, 0x11, 0x00


	//----- nvinfo : EIATTR_KPARAM_INFO
	.align		4
.L_407:
        /*0068*/ 	.byte	0x04, 0x17
        /*006a*/ 	.short	(.L_409 - .L_408)
.L_408:
        /*006c*/ 	.word	0x00000000
        /*0070*/ 	.short	0x0000
        /*0072*/ 	.short	0x0000
        /*0074*/ 	.byte	0x00, 0xf0, 0x11, 0x00


	//----- nvinfo : EIATTR_SPARSE_MMA_MASK
	.align		4
.L_409:
        /*0078*/ 	.byte	0x03, 0x50
        /*007a*/ 	.short	0x0000


	//----- nvinfo : EIATTR_MAXREG_COUNT
	.align		4
        /*007c*/ 	.byte	0x03, 0x1b
        /*007e*/ 	.short	0x00ff


	//----- nvinfo : EIATTR_MERCURY_ISA_VERSION
	.align		4
        /*0080*/ 	.byte	0x03, 0x5f
        /*0082*/ 	.short	0x0101


	//----- nvinfo : EIATTR_VRC_CTA_INIT_COUNT
	.align		4
        /*0084*/ 	.byte	0x02, 0x4a
	.zero		1
	.zero		1


	//----- nvinfo : EIATTR_EXIT_INSTR_OFFSETS
	.align		4
        /*0088*/ 	.byte	0x04, 0x1c
        /*008a*/ 	.short	(.L_411 - .L_410)


	//   ....[0]....
.L_410:
        /*008c*/ 	.word	0x000000c0


	//   ....[1]....
        /*0090*/ 	.word	0x000001f0


	//----- nvinfo : EIATTR_CBANK_PARAM_SIZE
	.align		4
.L_411:
        /*0094*/ 	.byte	0x03, 0x19
        /*0096*/ 	.short	0x0028


	//----- nvinfo : EIATTR_PARAM_CBANK
	.align		4
        /*0098*/ 	.byte	0x04, 0x0a
        /*009a*/ 	.short	(.L_413 - .L_412)
	.align		4
.L_412:
        /*009c*/ 	.word	index@(.nv.constant0._Z4SumaiiiiPdS_S_)
        /*00a0*/ 	.short	0x0380
        /*00a2*/ 	.short	0x0028


	//----- nvinfo : EIATTR_SW_WAR
	.align		4
.L_413:
        /*00a4*/ 	.byte	0x04, 0x36
        /*00a6*/ 	.short	(.L_415 - .L_414)
.L_414:
        /*00a8*/ 	.word	0x00000008
.L_415:


//--------------------- .nv.callgraph             --------------------------
	.section	.nv.callgraph,"",@"SHT_CUDA_CALLGRAPH"
	.align	4
	.sectionentsize	8
	.align		4
        /*0000*/ 	.word	0x00000000
	.align		4
        /*0004*/ 	.word	0xffffffff
	.align		4
        /*0008*/ 	.word	0x00000000
	.align		4
        /*000c*/ 	.word	0xfffffffe
	.align		4
        /*0010*/ 	.word	0x00000000
	.align		4
        /*0014*/ 	.word	0xfffffffd
	.align		4
        /*0018*/ 	.word	0x00000000
	.align		4
        /*001c*/ 	.word	0xfffffffc


//--------------------- .text._Z9MatDotVecPdS_S_iiiiiiii --------------------------
	.section	.text._Z9MatDotVecPdS_S_iiiiiiii,"ax",@progbits
	.align	128
        .global         _Z9MatDotVecPdS_S_iiiiiiii
        .type           _Z9MatDotVecPdS_S_iiiiiiii,@function
        .size           _Z9MatDotVecPdS_S_iiiiiiii,(.L_x_45 - _Z9MatDotVecPdS_S_iiiiiiii)
        .other          _Z9MatDotVecPdS_S_iiiiiiii,@"STO_CUDA_ENTRY STV_DEFAULT"
_Z9MatDotVecPdS_S_iiiiiiii:
.text._Z9MatDotVecPdS_S_iiiiiiii:
[----:B------:R-:W-:Y:S01]  /*0000*/  LDC R1, c[0x0][0x37c] ;  /* 0x0000df00ff017b82 */ /* 0x000fe20000000800 */
[----:B------:R-:W0:Y:S01]  /*0010*/  S2R R0, SR_CTAID.Y ;  /* 0x0000000000007919 */ /* 0x000e220000002600 */
[----:B------:R-:W1:Y:S01]  /*0020*/  LDCU UR9, c[0x0][0x39c] ;  /* 0x00007380ff0977ac */ /* 0x000e620008000800 */
[----:B------:R-:W-:Y:S01]  /*0030*/  CS2R R12, SRZ ;  /* 0x00000000000c7805 */ /* 0x000fe2000001ff00 */
[----:B------:R-:W0:Y:S01]  /*0040*/  S2R R32, SR_TID.Y ;  /* 0x0000000000207919 */ /* 0x000e220000002200 */
[----:B------:R-:W2:Y:S01]  /*0050*/  LDCU.64 UR10, c[0x0][0x358] ;  /* 0x00006b00ff0a77ac */ /* 0x000ea20008000a00 */
[----:B-1----:R-:W-:Y:S01]  /*0060*/  UISETP.GE.AND UP0, UPT, UR9, -0x1e, UPT ;  /* 0xffffffe20900788c */ /* 0x002fe2000bf06270 */
[----:B0-----:R-:W-:-:S08]  /*0070*/  IMAD R33, R0, 0x20, R32 ;  /* 0x0000002000217824 */ /* 0x001fd000078e0220 */
[----:B--2---:R-:W-:Y:S05]  /*0080*/  BRA.U !UP0, `(.L_x_0) ;  /* 0x0000000508b87547 */ /* 0x004fea000b800000 */
[----:B------:R-:W0:Y:S01]  /*0090*/  S2R R34, SR_TID.X ;  /* 0x0000000000227919 */ /* 0x000e220000002100 */
[----:B------:R-:W1:Y:S01]  /*00a0*/  S2UR UR7, SR_CgaCtaId ;  /* 0x00000000000779c3 */ /* 0x000e620000008800 */
[----:B------:R-:W0:Y:S01]  /*00b0*/  LDCU UR12, c[0x0][0x398] ;  /* 0x00007300ff0c77ac */ /* 0x000e220008000800 */
[----:B------:R-:W-:Y:S01]  /*00c0*/  CS2R R12, SRZ ;  /* 0x00000000000c7805 */ /* 0x000fe2000001ff00 */
[----:B------:R-:W-:Y:S01]  /*00d0*/  UIADD3 UR4, UPT, UPT, UR9, -0x1, URZ ;  /* 0xffffffff09047890 */ /* 0x000fe2000fffe0ff */
[----:B------:R-:W-:-:S04]  /*00e0*/  UMOV UR6, 0x400 ;  /* 0x0000040000067882 */ /* 0x000fc80000000000 */
[----:B------:R-:W2:Y:S01]  /*00f0*/  LDC.64 R2, c[0x0][0x398] ;  /* 0x0000e600ff027b82 */ /* 0x000ea20000000a00 */
[----:B------:R-:W-:Y:S01]  /*0100*/  USHF.R.S32.HI UR5, URZ, 0x1f, UR4 ;  /* 0x0000001fff057899 */ /* 0x000fe20008011404 */
[----:B------:R-:W3:Y:S03]  /*0110*/  LDCU UR13, c[0x0][0x3a0] ;  /* 0x00007400ff0d77ac */ /* 0x000ee60008000800 */
[----:B------:R-:W-:-:S04]  /*0120*/  ULEA.HI UR5, UR5, UR4, URZ, 0x5 ;  /* 0x0000000405057291 */ /* 0x000fc8000f8f28ff */
[----:B------:R-:W-:-:S04]  /*0130*/  USHF.R.S32.HI UR5, URZ, 0x5, UR5 ;  /* 0x00000005ff057899 */ /* 0x000fc80008011405 */
[----:B------:R-:W-:Y:S02]  /*0140*/  UIADD3 UR5, UPT, UPT, -UR5, URZ, URZ ;  /* 0x000000ff05057290 */ /* 0x000fe4000fffe1ff */
[----:B-1----:R-:W-:Y:S02]  /*0150*/  ULEA UR8, UR7, UR6, 0x18 ;  /* 0x0000000607087291 */ /* 0x002fe4000f8ec0ff */
[----:B------:R-:W-:-:S04]  /*0160*/  UIADD3 UR6, UPT, UPT, UR6, 0x2000, URZ ;  /* 0x0000200006067890 */ /* 0x000fc8000fffe0ff */
[----:B------:R-:W-:Y:S01]  /*0170*/  ULEA UR6, UR7, UR6, 0x18 ;  /* 0x0000000607067291 */ /* 0x000fe2000f8ec0ff */
[----:B0-----:R-:W-:Y:S01]  /*0180*/  IMAD R31, R34, UR12, R32 ;  /* 0x0000000c221f7c24 */ /* 0x001fe2000f8e0220 */
[----:B------:R-:W-:Y:S01]  /*0190*/  LEA R29, R32, UR8, 0x8 ;  /* 0x00000008201d7c11 */ /* 0x000fe2000f8e40ff */
[----:B------:R-:W-:Y:S02]  /*01a0*/  IMAD R30, R33, UR9, R34 ;  /* 0x00000009211e7c24 */ /* 0x000fe4000f8e0222 */
[----:B------:R-:W-:Y:S01]  /*01b0*/  IMAD R31, R0, 0x20, R31 ;  /* 0x00000020001f7824 */ /* 0x000fe200078e021f */
[----:B------:R-:W-:Y:S01]  /*01c0*/  LEA R0, R32, UR6, 0x3 ;  /* 0x0000000620007c11 */ /* 0x000fe2000f8e18ff */
[----:B---3--:R-:W-:-:S07]  /*01d0*/  IMAD R28, R34, 0x8, R29 ;  /* 0x00000008221c7824 */ /* 0x008fce00078e021d */
.L_x_1:
[----:B--2---:R-:W-:Y:S02]  /*01e0*/  ISETP.GE.AND P0, PT, R34, R3, PT ;  /* 0x000000032200720c */ /* 0x004fe40003f06270 */
[----:B------:R-:W-:Y:S02]  /*01f0*/  CS2R R36, SRZ ;  /* 0x0000000000247805 */ /* 0x000fe4000001ff00 */
[----:B------:R-:W-:Y:S02]  /*0200*/  ISETP.GE.AND P2, PT, R32, UR13, PT ;  /* 0x0000000d20007c0c */ /* 0x000fe4000bf46270 */
[----:B------:R-:W-:-:S11]  /*0210*/  ISETP.GE.OR P0, PT, R33, R2, P0 ;  /* 0x000000022100720c */ /* 0x000fd60000706670 */
[----:B------:R-:W0:Y:S08]  /*0220*/  @!P2 LDC.64 R4, c[0x0][0x388] ;  /* 0x0000e200ff04ab82 */ /* 0x000e300000000a00 */
[----:B------:R-:W1:Y:S08]  /*0230*/  @!P0 LDC R6, c[0x0][0x3b0] ;  /* 0x0000ec00ff068b82 */ /* 0x000e700000000800 */
[----:B------:R-:W2:Y:S01]  /*0240*/  @!P0 LDC.64 R16, c[0x0][0x380] ;  /* 0x0000e000ff108b82 */ /* 0x000ea20000000a00 */
[----:B0-----:R-:W-:Y:S01]  /*0250*/  @!P2 IMAD.WIDE.U32 R4, R32, 0x8, R4 ;  /* 0x000000082004a825 */ /* 0x001fe200078e0004 */
[----:B-1----:R-:W-:-:S04]  /*0260*/  @!P0 ISETP.NE.AND P1, PT, R6, RZ, PT ;  /* 0x000000ff0600820c */ /* 0x002fc80003f25270 */
[----:B------:R-:W-:-:S05]  /*0270*/  @!P0 SEL R7, R30, R31, !P1 ;  /* 0x0000001f1e078207 */ /* 0x000fca0004800000 */
[----:B--2---:R-:W-:Y:S01]  /*0280*/  @!P0 IMAD.WIDE R16, R7, 0x8, R16 ;  /* 0x0000000807108825 */ /* 0x004fe200078e0210 */
[----:B------:R-:W-:-:S04]  /*0290*/  CS2R R6, SRZ ;  /* 0x0000000000067805 */ /* 0x000fc8000001ff00 */
[----:B------:R-:W2:Y:S04]  /*02a0*/  @!P0 LDG.E.64 R36, desc[UR10][R16.64] ;  /* 0x0000000a10248981 */ /* 0x000ea8000c1e1b00 */
[----:B------:R-:W3:Y:S01]  /*02b0*/  @!P2 LDG.E.64 R6, desc[UR10][R4.64] ;  /* 0x0000000a0406a981 */ /* 0x000ee2000c1e1b00 */
[----:B------:R-:W-:Y:S01]  /*02c0*/  UIADD3 UR5, UPT, UPT, UR5, 0x1, URZ ;  /* 0x0000000105057890 */ /* 0x000fe2000fffe0ff */
[----:B------:R-:W-:Y:S02]  /*02d0*/  VIADD R34, R34, 0x20 ;  /* 0x0000002022227836 */ /* 0x000fe40000000000 */
[----:B------:R-:W-:Y:S01]  /*02e0*/  VIADD R32, R32, 0x20 ;  /* 0x0000002020207836 */ /* 0x000fe20000000000 */
[----:B------:R-:W-:Y:S01]  /*02f0*/  UISETP.NE.AND UP0, UPT, UR5, 0x1, UPT ;  /* 0x000000010500788c */ /* 0x000fe2000bf05270 */
[----:B------:R-:W-:-:S02]  /*0300*/  VIADD R30, R30, 0x20 ;  /* 0x000000201e1e7836 */ /* 0x000fc40000000000 */
[----:B------:R-:W-:Y:S01]  /*0310*/  IMAD R31, R2, 0x20, R31 ;  /* 0x00000020021f7824 */ /* 0x000fe200078e021f */
[----:B--2---:R-:W-:Y:S04]  /*0320*/  STS.64 [R28], R36 ;  /* 0x000000241c007388 */ /* 0x004fe80000000a00 */
[----:B---3--:R-:W-:Y:S01]  /*0330*/  STS.64 [R0], R6 ;  /* 0x0000000600007388 */ /* 0x008fe20000000a00 */
[----:B------:R-:W-:Y:S06]  /*0340*/  BAR.SYNC.DEFER_BLOCKING 0x0 ;  /* 0x0000000000007b1d */ /* 0x000fec0000010000 */
[----:B------:R-:W-:Y:S04]  /*0350*/  LDS.128 R20, [R29] ;  /* 0x000000001d147984 */ /* 0x000fe80000000c00 */
[----:B------:R-:W0:Y:S04]  /*0360*/  LDS.128 R24, [UR8+0x2000] ;  /* 0x00200008ff187984 */ /* 0x000e280008000c00 */
[----:B------:R-:W-:Y:S04]  /*0370*/  LDS.128 R4, [R29+0x10] ;  /* 0x000010001d047984 */ /* 0x000fe80000000c00 */
[----:B------:R-:W1:Y:S04]  /*0380*/  LDS.128 R8, [UR8+0x2010] ;  /* 0x00201008ff087984 */ /* 0x000e680008000c00 */
[----:B------:R-:W-:Y:S01]  /*0390*/  LDS.128 R16, [UR8+0x2020] ;  /* 0x00202008ff107984 */ /* 0x000fe20008000c00 */
[----:B0-----:R-:W-:-:S03]  /*03a0*/  DFMA R20, R20, R24, R12 ;  /* 0x000000181414722b */ /* 0x001fc6000000000c */
[----:B------:R-:W0:Y:S05]  /*03b0*/  LDS.128 R12, [R29+0x20] ;  /* 0x000020001d0c7984 */ /* 0x000e2a0000000c00 */
[----:B------:R-:W-:Y:S01]  /*03c0*/  DFMA R20, R22, R26, R20 ;  /* 0x0000001a1614722b */ /* 0x000fe20000000014 */
[----:B------:R-:W-:Y:S07]  /*03d0*/  LDS.128 R24, [UR8+0x2030] ;  /* 0x00203008ff187984 */ /* 0x000fee0008000c00 */
[----:B-1----:R-:W-:-:S02]  /*03e0*/  DFMA R4, R4, R8, R20 ;  /* 0x000000080404722b */ /* 0x002fc40000000014 */
[----:B------:R-:W1:Y:S06]  /*03f0*/  LDS.128 R20, [R29+0x30] ;  /* 0x000030001d147984 */ /* 0x000e6c0000000c00 */
[----:B------:R-:W-:Y:S01]  /*0400*/  DFMA R4, R6, R10, R4 ;  /* 0x0000000a0604722b */ /* 0x000fe20000000004 */
[----:B------:R-:W-:Y:S07]  /*0410*/  LDS.128 R8, [UR8+0x2040] ;  /* 0x00204008ff087984 */ /* 0x000fee0008000c00 */
[----:B0-----:R-:W-:-:S02]  /*0420*/  DFMA R12, R12, R16, R4 ;  /* 0x000000100c0c722b */ /* 0x001fc40000000004 */
[----:B------:R-:W0:Y:S06]  /*0430*/  LDS.128 R4, [R29+0x40] ;  /* 0x000040001d047984 */ /* 0x000e2c0000000c00 */
        /* <DEDUP_REMOVED lines=44> */
[----:B------:R-:W-:-:S08]  /*0700*/  DFMA R4, R6, R10, R4 ;  /* 0x0000000a0604722b */ /* 0x000fd00000000004 */
[----:B0-----:R-:W-:-:S08]  /*0710*/  DFMA R4, R12, R16, R4 ;  /* 0x000000100c04722b */ /* 0x001fd00000000004 */
[----:B------:R-:W-:-:S08]  /*0720*/  DFMA R4, R14, R18, R4 ;  /* 0x000000120e04722b */ /* 0x000fd00000000004 */
[----:B-1----:R-:W-:-:S08]  /*0730*/  DFMA R4, R20, R24, R4 ;  /* 0x000000181404722b */ /* 0x002fd00000000004 */
[----:B------:R-:W-:Y:S01]  /*0740*/  DFMA R12, R22, R26, R4 ;  /* 0x0000001a160c722b */ /* 0x000fe20000000004 */
[----:B------:R-:W-:Y:S06]  /*0750*/  BAR.SYNC.DEFER_BLOCKING 0x0 ;  /* 0x0000000000007b1d */ /* 0x000fec0000010000 */
[----:B------:R-:W-:Y:S05]  /*0760*/  BRA.U UP0, `(.L_x_1) ;  /* 0xfffffff9009c7547 */ /* 0x000fea000b83ffff */
.L_x_0:
[----:B------:R-:W0:Y:S02]  /*0770*/  LDCU UR4, c[0x0][0x3a8] ;  /* 0x00007500ff0477ac */ /* 0x000e240008000800 */
[----:B0-----:R-:W-:-:S13]  /*0780*/  ISETP.GE.AND P0, PT, R33, UR4, PT ;  /* 0x0000000421007c0c */ /* 0x001fda000bf06270 */
[----:B------:R-:W-:Y:S05]  /*0790*/  @P0 EXIT ;  /* 0x000000000000094d */ /* 0x000fea0003800000 */
[----:B------:R-:W0:Y:S02]  /*07a0*/  LDC.64 R2, c[0x0][0x390] ;  /* 0x0000e400ff027b82 */ /* 0x000e240000000a00 */
[----:B0-----:R-:W-:-:S05]  /*07b0*/  IMAD.WIDE.U32 R2, R33, 0x8, R2 ;  /* 0x0000000821027825 */ /* 0x001fca00078e0002 */
[----:B------:R-:W-:Y:S01]  /*07c0*/  STG.E.64 desc[UR10][R2.64], R12 ;  /* 0x0000000c02007986 */ /* 0x000fe2000c101b0a */
[----:B------:R-:W-:Y:S05]  /*07d0*/  EXIT ;  /* 0x000000000000794d */ /* 0x000fea0003800000 */
.L_x_2:
[----:B------:R-:W-:-:S00]  /*07e0*/  BRA `(.L_x_2) ;  /* 0xfffffffc00fc7947 */ /* 0x000fc0000383ffff */
[----:B------:R-:W-:-:S00]  /*07f0*/  NOP ;  /* 0x0000000000007918 */ /* 0x000fc00000000000 */
        /* <DEDUP_REMOVED lines=8> */
.L_x_45:


//--------------------- .text._Z7vec_dotPdS_S_iii --------------------------
	.section	.text._Z7vec_dotPdS_S_iii,"ax",@progbits
	.align	128
        .global         _Z7vec_dotPdS_S_iii
        .type           _Z7vec_dotPdS_S_iii,@function
        .size           _Z7vec_dotPdS_S_iii,(.L_x_46 - _Z7vec_dotPdS_S_iii)
        .other          _Z7vec_dotPdS_S_iii,@"STO_CUDA_ENTRY STV_DEFAULT"
_Z7vec_dotPdS_S_iii:
.text._Z7vec_dotPdS_S_iii:
[----:B------:R-:W-:Y:S01]  /*0000*/  LDC R1, c[0x0][0x37c] ;  /* 0x0000df00ff017b82 */ /* 0x000fe20000000800 */
[----:B------:R-:W0:Y:S07]  /*0010*/  S2R R9, SR_TID.X ;  /* 0x0000000000097919 */ /* 0x000e2e0000002100 */
[----:B------:R-:W1:Y:S01]  /*0020*/  LDC.64 R2, c[0x0][0x380] ;  /* 0x0000e000ff027b82 */ /* 0x000e620000000a00 */
[----:B------:R-:W0:Y:S01]  /*0030*/  LDCU UR4, c[0x0][0x360] ;  /* 0x00006c00ff0477ac */ /* 0x000e220008000800 */
[----:B------:R-:W0:Y:S01]  /*0040*/  S2R R0, SR_CTAID.X ;  /* 0x0000000000007919 */ /* 0x000e220000002500 */
[----:B------:R-:W2:Y:S05]  /*0050*/  LDCU.64 UR6, c[0x0][0x358] ;  /* 0x00006b00ff0677ac */ /* 0x000eaa0008000a00 */
[----:B------:R-:W3:Y:S01]  /*0060*/  LDC.64 R4, c[0x0][0x388] ;  /* 0x0000e200ff047b82 */ /* 0x000ee20000000a00 */
[----:B0-----:R-:W-:-:S04]  /*0070*/  IMAD R0, R0, UR4, R9 ;  /* 0x0000000400007c24 */ /* 0x001fc8000f8e0209 */
[----:B-1----:R-:W-:-:S04]  /*0080*/  IMAD.WIDE R2, R0, 0x8, R2 ;  /* 0x0000000800027825 */ /* 0x002fc800078e0202 */
[----:B---3--:R-:W-:Y:S02]  /*0090*/  IMAD.WIDE R4, R0, 0x8, R4 ;  /* 0x0000000800047825 */ /* 0x008fe400078e0204 */
[----:B--2---:R-:W2:Y:S04]  /*00a0*/  LDG.E.64 R2, desc[UR6][R2.64] ;  /* 0x0000000602027981 */ /* 0x004ea8000c1e1b00 */
[----:B------:R-:W2:Y:S01]  /*00b0*/  LDG.E.64 R4, desc[UR6][R4.64] ;  /* 0x0000000604047981 */ /* 0x000ea2000c1e1b00 */
[----:B------:R-:W0:Y:S01]  /*00c0*/  S2UR UR5, SR_CgaCtaId ;  /* 0x00000000000579c3 */ /* 0x000e220000008800 */
[----:B------:R-:W-:Y:S01]  /*00d0*/  UMOV UR4, 0x400 ;  /* 0x0000040000047882 */ /* 0x000fe20000000000 */
[----:B------:R-:W-:Y:S01]  /*00e0*/  ISETP.NE.AND P0, PT, R9, RZ, PT ;  /* 0x000000ff0900720c */ /* 0x000fe20003f05270 */
[----:B0-----:R-:W-:-:S06]  /*00f0*/  ULEA UR4, UR5, UR4, 0x18 ;  /* 0x0000000405047291 */ /* 0x001fcc000f8ec0ff */
[----:B------:R-:W-:Y:S01]  /*0100*/  LEA R9, R9, UR4, 0x3 ;  /* 0x0000000409097c11 */ /* 0x000fe2000f8e18ff */
[----:B--2---:R-:W-:-:S07]  /*0110*/  DMUL R6, R2, R4 ;  /* 0x0000000402067228 */ /* 0x004fce0000000000 */
[----:B------:R0:W-:Y:S01]  /*0120*/  STS.64 [R9], R6 ;  /* 0x0000000609007388 */ /* 0x0001e20000000a00 */
[----:B------:R-:W-:Y:S06]  /*0130*/  BAR.SYNC.DEFER_BLOCKING 0x0 ;  /* 0x0000000000007b1d */ /* 0x000fec0000010000 */
[----:B------:R-:W-:Y:S05]  /*0140*/  @P0 EXIT ;  /* 0x000000000000094d */ /* 0x000fea0003800000 */
[----:B0-----:R-:W0:Y:S01]  /*0150*/  LDS.128 R8, [UR4] ;  /* 0x00000004ff087984 */ /* 0x001e220008000c00 */
[----:B------:R-:W1:Y:S01]  /*0160*/  LDCU UR5, c[0x0][0x398] ;  /* 0x00007300ff0577ac */ /* 0x000e620008000800 */
[C---:B------:R-:W-:Y:S02]  /*0170*/  VIADD R12, R0.reuse, 0x2 ;  /* 0x00000002000c7836 */ /* 0x040fe40000000000 */
[----:B------:R-:W2:Y:S01]  /*0180*/  LDS.128 R4, [UR4+0x10] ;  /* 0x00001004ff047984 */ /* 0x000ea20008000c00 */
[----:B-1----:R-:W-:Y:S01]  /*0190*/  ISETP.GE.AND P0, PT, R0, UR5, PT ;  /* 0x0000000500007c0c */ /* 0x002fe2000bf06270 */
[----:B0-----:R-:W-:-:S10]  /*01a0*/  DADD R8, RZ, R8 ;  /* 0x00000000ff087229 */ /* 0x001fd40000000008 */
[----:B------:R-:W-:Y:S01]  /*01b0*/  FSEL R2, R8, RZ, !P0 ;  /* 0x000000ff08027208 */ /* 0x000fe20004000000 */
[----:B------:R-:W-:Y:S01]  /*01c0*/  VIADD R8, R0, 0x1 ;  /* 0x0000000100087836 */ /* 0x000fe20000000000 */
[----:B------:R-:W-:-:S04]  /*01d0*/  FSEL R3, R9, RZ, !P0 ;  /* 0x000000ff09037208 */ /* 0x000fc80004000000 */
[----:B------:R-:W-:Y:S02]  /*01e0*/  ISETP.GE.AND P0, PT, R8, UR5, PT ;  /* 0x0000000508007c0c */ /* 0x000fe4000bf06270 */
[----:B------:R-:W-:-:S10]  /*01f0*/  DADD R10, R2, R10 ;  /* 0x00000000020a7229 */ /* 0x000fd4000000000a */
[----:B------:R-:W-:Y:S02]  /*0200*/  FSEL R2, R10, R2, !P0 ;  /* 0x000000020a027208 */ /* 0x000fe40004000000 */
[----:B------:R-:W-:Y:S02]  /*0210*/  FSEL R3, R11, R3, !P0 ;  /* 0x000000030b037208 */ /* 0x000fe40004000000 */
[----:B------:R-:W0:Y:S01]  /*0220*/  LDS.128 R8, [UR4+0x20] ;  /* 0x00002004ff087984 */ /* 0x000e220008000c00 */
[----:B------:R-:W-:Y:S01]  /*0230*/  ISETP.GE.AND P0, PT, R12, UR5, PT ;  /* 0x000000050c007c0c */ /* 0x000fe2000bf06270 */
[----:B------:R-:W-:Y:S02]  /*0240*/  VIADD R12, R0, 0x4 ;  /* 0x00000004000c7836 */ /* 0x000fe40000000000 */
[----:B--2---:R-:W-:-:S10]  /*0250*/  DADD R4, R4, R2 ;  /* 0x0000000004047229 */ /* 0x004fd40000000002 */
[----:B------:R-:W-:Y:S01]  /*0260*/  FSEL R2, R4, R2, !P0 ;  /* 0x0000000204027208 */ /* 0x000fe20004000000 */
[----:B------:R-:W-:Y:S01]  /*0270*/  VIADD R4, R0, 0x3 ;  /* 0x0000000300047836 */ /* 0x000fe20000000000 */
[----:B------:R-:W-:-:S04]  /*0280*/  FSEL R3, R5, R3, !P0 ;  /* 0x0000000305037208 */ /* 0x000fc80004000000 */
[----:B------:R-:W-:Y:S02]  /*0290*/  ISETP.GE.AND P0, PT, R4, UR5, PT ;  /* 0x0000000504007c0c */ /* 0x000fe4000bf06270 */
[----:B------:R-:W-:-:S10]  /*02a0*/  DADD R6, R2, R6 ;  /* 0x0000000002067229 */ /* 0x000fd40000000006 */
[----:B------:R-:W-:Y:S02]  /*02b0*/  FSEL R2, R6, R2, !P0 ;  /* 0x0000000206027208 */ /* 0x000fe40004000000 */
[----:B------:R-:W-:Y:S02]  /*02c0*/  FSEL R3, R7, R3, !P0 ;  /* 0x0000000307037208 */ /* 0x000fe40004000000 */
[----:B------:R-:W1:Y:S01]  /*02d0*/  LDS.128 R4, [UR4+0x30] ;  /* 0x00003004ff047984 */ /* 0x000e620008000c00 */
[----:B------:R-:W-:Y:S01]  /*02e0*/  ISETP.GE.AND P0, PT, R12, UR5, PT ;  /* 0x000000050c007c0c */ /* 0x000fe2000bf06270 */
[----:B------:R-:W-:Y:S02]  /*02f0*/  VIADD R12, R0, 0x6 ;  /* 0x00000006000c7836 */ /* 0x000fe40000000000 */
[----:B0-----:R-:W-:-:S10]  /*0300*/  DADD R8, R8, R2 ;  /* 0x0000000008087229 */ /* 0x001fd40000000002 */
[----:B------:R-:W-:Y:S01]  /*0310*/  FSEL R2, R8, R2, !P0 ;  /* 0x0000000208027208 */ /* 0x000fe20004000000 */
[----:B------:R-:W-:Y:S01]  /*0320*/  VIADD R8, R0, 0x5 ;  /* 0x0000000500087836 */ /* 0x000fe20000000000 */
[----:B------:R-:W-:-:S04]  /*0330*/  FSEL R3, R9, R3, !P0 ;  /* 0x0000000309037208 */ /* 0x000fc80004000000 */
[----:B------:R-:W-:Y:S02]  /*0340*/  ISETP.GE.AND P0, PT, R8, UR5, PT ;  /* 0x0000000508007c0c */ /* 0x000fe4000bf06270 */
[----:B------:R-:W-:-:S10]  /*0350*/  DADD R10, R2, R10 ;  /* 0x00000000020a7229 */ /* 0x000fd4000000000a */
[----:B------:R-:W-:Y:S02]  /*0360*/  FSEL R2, R10, R2, !P0 ;  /* 0x000000020a027208 */ /* 0x000fe40004000000 */
[----:B------:R-:W-:Y:S02]  /*0370*/  FSEL R3, R11, R3, !P0 ;  /* 0x000000030b037208 */ /* 0x000fe40004000000 */
[----:B------:R-:W0:Y:S01]  /*0380*/  LDS.128 R8, [UR4+0x40] ;  /* 0x00004004ff087984 */ /* 0x000e220008000c00 */
[----:B------:R-:W-:Y:S01]  /*0390*/  ISETP.GE.AND P0, PT, R12, UR5, PT ;  /* 0x000000050c007c0c */ /* 0x000fe2000bf06270 */
[----:B------:R-:W-:Y:S02]  /*03a0*/  VIADD R12, R0, 0x8 ;  /* 0x00000008000c7836 */ /* 0x000fe40000000000 */
[----:B-1----:R-:W-:-:S10]  /*03b0*/  DADD R4, R4, R2 ;  /* 0x0000000004047229 */ /* 0x002fd40000000002 */
        /* <DEDUP_REMOVED lines=118> */
[----:B------:R-:W-:-:S03]  /*0b20*/  ISETP.GE.AND P0, PT, R12, UR5, PT ;  /* 0x000000050c007c0c */ /* 0x000fc6000bf06270 */
[----:B0-----:R-:W-:-:S10]  /*0b30*/  DADD R8, R8, R2 ;  /* 0x0000000008087229 */ /* 0x001fd40000000002 */
[----:B------:R-:W-:Y:S01]  /*0b40*/  FSEL R2, R8, R2, !P0 ;  /* 0x0000000208027208 */ /* 0x000fe20004000000 */
[----:B------:R-:W-:Y:S01]  /*0b50*/  VIADD R8, R0, 0x1d ;  /* 0x0000001d00087836 */ /* 0x000fe20000000000 */
[----:B------:R-:W-:-:S04]  /*0b60*/  FSEL R3, R9, R3, !P0 ;  /* 0x0000000309037208 */ /* 0x000fc80004000000 */
[----:B------:R-:W-:Y:S02]  /*0b70*/  ISETP.GE.AND P0, PT, R8, UR5, PT ;  /* 0x0000000508007c0c */ /* 0x000fe4000bf06270 */
[----:B------:R-:W-:-:S10]  /*0b80*/  DADD R10, R2, R10 ;  /* 0x00000000020a7229 */ /* 0x000fd4000000000a */
[----:B------:R-:W-:Y:S01]  /*0b90*/  FSEL R8, R10, R2, !P0 ;  /* 0x000000020a087208 */ /* 0x000fe20004000000 */
[C---:B------:R-:W-:Y:S01]  /*0ba0*/  VIADD R2, R0.reuse, 0x1e ;  /* 0x0000001e00027836 */ /* 0x040fe20000000000 */
[----:B------:R-:W-:Y:S01]  /*0bb0*/  FSEL R9, R11, R3, !P0 ;  /* 0x000000030b097208 */ /* 0x000fe20004000000 */
[----:B------:R-:W-:-:S03]  /*0bc0*/  VIADD R0, R0, 0x1f ;  /* 0x0000001f00007836 */ /* 0x000fc60000000000 */
[----:B------:R-:W-:Y:S02]  /*0bd0*/  ISETP.GE.AND P0, PT, R2, UR5, PT ;  /* 0x0000000502007c0c */ /* 0x000fe4000bf06270 */
[----:B-1----:R-:W-:Y:S01]  /*0be0*/  DADD R4, R4, R8 ;  /* 0x0000000004047229 */ /* 0x002fe20000000008 */
[----:B------:R-:W0:Y:S09]  /*0bf0*/  LDC.64 R2, c[0x0][0x390] ;  /* 0x0000e400ff027b82 */ /* 0x000e320000000a00 */
[----:B------:R-:W-:-:S02]  /*0c00*/  FSEL R4, R4, R8, !P0 ;  /* 0x0000000804047208 */ /* 0x000fc40004000000 */
[----:B------:R-:W-:Y:S02]  /*0c10*/  FSEL R5, R5, R9, !P0 ;  /* 0x0000000905057208 */ /* 0x000fe40004000000 */
[----:B------:R-:W-:-:S04]  /*0c20*/  ISETP.GE.AND P0, PT, R0, UR5, PT ;  /* 0x0000000500007c0c */ /* 0x000fc8000bf06270 */
[----:B------:R-:W-:-:S10]  /*0c30*/  DADD R6, R4, R6 ;  /* 0x0000000004067229 */ /* 0x000fd40000000006 */
[----:B------:R-:W-:Y:S02]  /*0c40*/  FSEL R4, R6, R4, !P0 ;  /* 0x0000000406047208 */ /* 0x000fe40004000000 */
[----:B------:R-:W-:-:S05]  /*0c50*/  FSEL R5, R7, R5, !P0 ;  /* 0x0000000507057208 */ /* 0x000fca0004000000 */
[----:B0-----:R-:W-:Y:S01]  /*0c60*/  REDG.E.ADD.F64.RN.STRONG.GPU desc[UR6][R2.64], R4 ;  /* 0x00000004020079a6 */ /* 0x001fe2000c12ff06 */
[----:B------:R-:W-:Y:S05]  /*0c70*/  EXIT ;  /* 0x000000000000794d */ /* 0x000fea0003800000 */
.L_x_3:
        /* <DEDUP_REMOVED lines=16> */
.L_x_46:


//--------------------- .text._Z9matrixMulPdS_S_iiiiiiii --------------------------
	.section	.text._Z9matrixMulPdS_S_iiiiiiii,"ax",@progbits
	.align	128
        .global         _Z9matrixMulPdS_S_iiiiiiii
        .type           _Z9matrixMulPdS_S_iiiiiiii,@function
        .size           _Z9matrixMulPdS_S_iiiiiiii,(.L_x_47 - _Z9matrixMulPdS_S_iiiiiiii)
        .other          _Z9matrixMulPdS_S_iiiiiiii,@"STO_CUDA_ENTRY STV_DEFAULT"
_Z9matrixMulPdS_S_iiiiiiii:
.text._Z9matrixMulPdS_S_iiiiiiii:
[----:B------:R-:W-:Y:S01]  /*0000*/  LDC R1, c[0x0][0x37c] ;  /* 0x0000df00ff017b82 */ /* 0x000fe20000000800 */
[----:B------:R-:W0:Y:S01]  /*0010*/  S2R R3, SR_CTAID.X ;  /* 0x0000000000037919 */ /* 0x000e220000002500 */
[----:B------:R-:W1:Y:S01]  /*0020*/  LDCU UR9, c[0x0][0x39c] ;  /* 0x00007380ff0977ac */ /* 0x000e620008000800 */
[----:B------:R-:W-:Y:S01]  /*0030*/  CS2R R24, SRZ ;  /* 0x0000000000187805 */ /* 0x000fe2000001ff00 */
[----:B------:R-:W2:Y:S01]  /*0040*/  S2R R0, SR_CTAID.Y ;  /* 0x0000000000007919 */ /* 0x000ea20000002600 */
[----:B------:R-:W3:Y:S01]  /*0050*/  LDCU.64 UR10, c[0x0][0x358] ;  /* 0x00006b00ff0a77ac */ /* 0x000ee20008000a00 */
[----:B------:R-:W2:Y:S01]  /*0060*/  S2R R17, SR_TID.Y ;  /* 0x0000000000117919 */ /* 0x000ea20000002200 */
[----:B------:R-:W0:Y:S01]  /*0070*/  S2R R18, SR_TID.X ;  /* 0x0000000000127919 */ /* 0x000e220000002100 */
[----:B-1----:R-:W-:Y:S01]  /*0080*/  UISETP.GE.AND UP0, UPT, UR9, -0x1e, UPT ;  /* 0xffffffe20900788c */ /* 0x002fe2000bf06270 */
[----:B--2---:R-:W-:Y:S02]  /*0090*/  IMAD R19, R0, 0x20, R17 ;  /* 0x0000002000137824 */ /* 0x004fe400078e0211 */
[----:B0-----:R-:W-:-:S06]  /*00a0*/  IMAD R20, R3, 0x20, R18 ;  /* 0x0000002003147824 */ /* 0x001fcc00078e0212 */
[----:B---3--:R-:W-:Y:S05]  /*00b0*/  BRA.U !UP0, `(.L_x_4) ;  /* 0x0000000908207547 */ /* 0x008fea000b800000 */
[----:B------:R-:W0:Y:S01]  /*00c0*/  S2UR UR7, SR_CgaCtaId ;  /* 0x00000000000779c3 */ /* 0x000e220000008800 */
[----:B------:R-:W1:Y:S01]  /*00d0*/  LDCU UR14, c[0x0][0x398] ;  /* 0x00007300ff0e77ac */ /* 0x000e620008000800 */
[----:B------:R-:W-:Y:S01]  /*00e0*/  CS2R R24, SRZ ;  /* 0x0000000000187805 */ /* 0x000fe2000001ff00 */
[----:B------:R-:W-:Y:S01]  /*00f0*/  IMAD R14, R19, UR9, R18 ;  /* 0x00000009130e7c24 */ /* 0x000fe2000f8e0212 */
[----:B------:R-:W2:Y:S04]  /*0100*/  LDCU.64 UR12, c[0x0][0x3a0] ;  /* 0x00007400ff0c77ac */ /* 0x000ea80008000a00 */
[----:B------:R-:W3:Y:S01]  /*0110*/  LDC.64 R4, c[0x0][0x3a0] ;  /* 0x0000e800ff047b82 */ /* 0x000ee20000000a00 */
[----:B------:R-:W-:Y:S01]  /*0120*/  UMOV UR6, 0x400 ;  /* 0x0000040000067882 */ /* 0x000fe20000000000 */
[----:B------:R-:W-:-:S04]  /*0130*/  UIADD3 UR4, UPT, UPT, UR9, -0x1, URZ ;  /* 0xffffffff09047890 */ /* 0x000fc8000fffe0ff */
[----:B------:R-:W-:-:S04]  /*0140*/  USHF.R.S32.HI UR5, URZ, 0x1f, UR4 ;  /* 0x0000001fff057899 */ /* 0x000fc80008011404 */
[----:B------:R-:W-:Y:S01]  /*0150*/  ULEA.HI UR5, UR5, UR4, URZ, 0x5 ;  /* 0x0000000405057291 */ /* 0x000fe2000f8f28ff */
[----:B-1----:R-:W-:-:S03]  /*0160*/  IMAD R13, R18, UR14, R17 ;  /* 0x0000000e120d7c24 */ /* 0x002fc6000f8e0211 */
[----:B------:R-:W-:Y:S01]  /*0170*/  USHF.R.S32.HI UR5, URZ, 0x5, UR5 ;  /* 0x00000005ff057899 */ /* 0x000fe20008011405 */
[----:B------:R-:W-:Y:S01]  /*0180*/  IMAD R13, R0, 0x20, R13 ;  /* 0x00000020000d7824 */ /* 0x000fe200078e020d */
[----:B0-----:R-:W-:Y:S01]  /*0190*/  ULEA UR8, UR7, UR6, 0x18 ;  /* 0x0000000607087291 */ /* 0x001fe2000f8ec0ff */
[----:B--2---:R-:W-:Y:S01]  /*01a0*/  IMAD R16, R17, UR13, R18 ;  /* 0x0000000d11107c24 */ /* 0x004fe2000f8e0212 */
[----:B------:R-:W-:Y:S01]  /*01b0*/  UIADD3 UR6, UPT, UPT, UR6, 0x2000, URZ ;  /* 0x0000200006067890 */ /* 0x000fe2000fffe0ff */
[----:B------:R-:W-:Y:S01]  /*01c0*/  IMAD R15, R20, UR12, R17 ;  /* 0x0000000c140f7c24 */ /* 0x000fe2000f8e0211 */
[----:B------:R-:W-:Y:S01]  /*01d0*/  UIADD3 UR5, UPT, UPT, -UR5, URZ, URZ ;  /* 0x000000ff05057290 */ /* 0x000fe2000fffe1ff */
[----:B------:R-:W-:Y:S01]  /*01e0*/  IMAD R16, R3, 0x20, R16 ;  /* 0x0000002003107824 */ /* 0x000fe200078e0210 */
[----:B------:R-:W-:Y:S01]  /*01f0*/  ULEA UR6, UR7, UR6, 0x18 ;  /* 0x0000000607067291 */ /* 0x000fe2000f8ec0ff */
[----:B------:R-:W-:-:S04]  /*0200*/  LEA R12, R17, UR8, 0x8 ;  /* 0x00000008110c7c11 */ /* 0x000fc8000f8e40ff */
[C---:B------:R-:W-:Y:S02]  /*0210*/  LEA R3, R18.reuse, R12, 0x3 ;  /* 0x0000000c12037211 */ /* 0x040fe400078e18ff */
[----:B------:R-:W-:-:S05]  /*0220*/  LEA R0, R18, UR6, 0x3 ;  /* 0x0000000612007c11 */ /* 0x000fca000f8e18ff */
[----:B------:R-:W-:-:S07]  /*0230*/  IMAD R2, R17, 0x100, R0 ;  /* 0x0000010011027824 */ /* 0x000fce00078e0200 */
.L_x_5:
[----:B------:R-:W0:Y:S01]  /*0240*/  LDC.64 R6, c[0x0][0x398] ;  /* 0x0000e600ff067b82 */ /* 0x000e220000000a00 */
[----:B---3--:R-:W-:Y:S02]  /*0250*/  ISETP.GE.AND P0, PT, R17, R4, PT ;  /* 0x000000041100720c */ /* 0x008fe40003f06270 */
[----:B------:R-:W-:Y:S02]  /*0260*/  CS2R R22, SRZ ;  /* 0x0000000000167805 */ /* 0x000fe4000001ff00 */
[----:B------:R-:W-:-:S13]  /*0270*/  ISETP.GE.OR P0, PT, R20, R5, P0 ;  /* 0x000000051400720c */ /* 0x000fda0000706670 */
[----:B------:R-:W1:Y:S01]  /*0280*/  @!P0 LDC R8, c[0x0][0x3b4] ;  /* 0x0000ed00ff088b82 */ /* 0x000e620000000800 */
[----:B0-----:R-:W-:-:S07]  /*0290*/  ISETP.GE.AND P1, PT, R18, R7, PT ;  /* 0x000000071200720c */ /* 0x001fce0003f26270 */
[----:B------:R-:W0:Y:S01]  /*02a0*/  @!P0 LDC.64 R28, c[0x0][0x388] ;  /* 0x0000e200ff1c8b82 */ /* 0x000e220000000a00 */
[----:B------:R-:W-:-:S13]  /*02b0*/  ISETP.GE.OR P1, PT, R19, R6, P1 ;  /* 0x000000061300720c */ /* 0x000fda0000f26670 */
[----:B------:R-:W2:Y:S01]  /*02c0*/  @!P1 LDC R7, c[0x0][0x3b0] ;  /* 0x0000ec00ff079b82 */ /* 0x000ea20000000800 */
[----:B-1----:R-:W-:-:S04]  /*02d0*/  @!P0 ISETP.NE.AND P3, PT, R8, RZ, PT ;  /* 0x000000ff0800820c */ /* 0x002fc80003f65270 */
[----:B------:R-:W-:-:S03]  /*02e0*/  @!P0 SEL R9, R16, R15, !P3 ;  /* 0x0000000f10098207 */ /* 0x000fc60005800000 */
[----:B------:R-:W1:Y:S02]  /*02f0*/  @!P1 LDC.64 R10, c[0x0][0x380] ;  /* 0x0000e000ff0a9b82 */ /* 0x000e640000000a00 */
[----:B0-----:R-:W-:Y:S01]  /*0300*/  @!P0 IMAD.WIDE R28, R9, 0x8, R28 ;  /* 0x00000008091c8825 */ /* 0x001fe200078e021c */
[----:B------:R-:W-:-:S06]  /*0310*/  CS2R R8, SRZ ;  /* 0x0000000000087805 */ /* 0x000fcc000001ff00 */
[----:B------:R-:W3:Y:S01]  /*0320*/  @!P0 LDG.E.64 R8, desc[UR10][R28.64] ;  /* 0x0000000a1c088981 */ /* 0x000ee2000c1e1b00 */
[----:B--2---:R-:W-:-:S04]  /*0330*/  @!P1 ISETP.NE.AND P2, PT, R7, RZ, PT ;  /* 0x000000ff0700920c */ /* 0x004fc80003f45270 */
[----:B------:R-:W-:-:S05]  /*0340*/  @!P1 SEL R7, R14, R13, !P2 ;  /* 0x0000000d0e079207 */ /* 0x000fca0005000000 */
[----:B-1----:R-:W-:-:S05]  /*0350*/  @!P1 IMAD.WIDE R10, R7, 0x8, R10 ;  /* 0x00000008070a9825 */ /* 0x002fca00078e020a */
[----:B------:R-:W2:Y:S04]  /*0360*/  @!P1 LDG.E.64 R22, desc[UR10][R10.64] ;  /* 0x0000000a0a169981 */ /* 0x000ea8000c1e1b00 */
[----:B--2---:R-:W-:Y:S04]  /*0370*/  STS.64 [R3], R22 ;  /* 0x0000001603007388 */ /* 0x004fe80000000a00 */
[----:B---3--:R-:W-:Y:S01]  /*0380*/  STS.64 [R2], R8 ;  /* 0x0000000802007388 */ /* 0x008fe20000000a00 */
[----:B------:R-:W-:Y:S06]  /*0390*/  BAR.SYNC.DEFER_BLOCKING 0x0 ;  /* 0x0000000000007b1d */ /* 0x000fec0000010000 */
[----:B------:R-:W-:Y:S04]  /*03a0*/  LDS.64 R22, [R0] ;  /* 0x0000000000167984 */ /* 0x000fe80000000a00 */
[----:B------:R-:W0:Y:S04]  /*03b0*/  LDS.128 R8, [R12] ;  /* 0x000000000c087984 */ /* 0x000e280000000c00 */
[----:B------:R-:W1:Y:S01]  /*03c0*/  LDS.64 R26, [R0+0x100] ;  /* 0x00010000001a7984 */ /* 0x000e620000000a00 */
[----:B0-----:R-:W-:-:S03]  /*03d0*/  DFMA R24, R8, R22, R24 ;  /* 0x000000160818722b */ /* 0x001fc60000000018 */
[----:B------:R-:W-:Y:S05]  /*03e0*/  LDS.64 R22, [R0+0x200] ;  /* 0x0002000000167984 */ /* 0x000fea0000000a00 */
[----:B-1----:R-:W-:Y:S01]  /*03f0*/  DFMA R26, R26, R10, R24 ;  /* 0x0000000a1a1a722b */ /* 0x002fe20000000018 */
[----:B------:R-:W0:Y:S04]  /*0400*/  LDS.128 R8, [R12+0x10] ;  /* 0x000010000c087984 */ /* 0x000e280000000c00 */
[----:B------:R-:W1:Y:S03]  /*0410*/  LDS.64 R24, [R0+0x300] ;  /* 0x0003000000187984 */ /* 0x000e660000000a00 */
[----:B0-----:R-:W-:Y:S01]  /*0420*/  DFMA R26, R8, R22, R26 ;  /* 0x00000016081a722b */ /* 0x001fe2000000001a */
[----:B------:R-:W-:Y:S07]  /*0430*/  LDS.64 R22, [R0+0x400] ;  /* 0x0004000000167984 */ /* 0x000fee0000000a00 */
[----:B-1----:R-:W-:Y:S01]  /*0440*/  DFMA R24, R24, R10, R26 ;  /* 0x0000000a1818722b */ /* 0x002fe2000000001a */
[----:B------:R-:W0:Y:S04]  /*0450*/  LDS.128 R8, [R12+0x20] ;  /* 0x000020000c087984 */ /* 0x000e280000000c00 */
[----:B------:R-:W1:Y:S03]  /*0460*/  LDS.64 R26, [R0+0x500] ;  /* 0x00050000001a7984 */ /* 0x000e660000000a00 */
[----:B0-----:R-:W-:Y:S01]  /*0470*/  DFMA R8, R8, R22, R24 ;  /* 0x000000160808722b */ /* 0x001fe20000000018 */
[----:B------:R-:W-:Y:S04]  /*0480*/  LDS.64 R22, [R0+0x600] ;  /* 0x0006000000167984 */ /* 0x000fe80000000a00 */
[----:B------:R-:W-:Y:S03]  /*0490*/  LDS.64 R24, [R0+0x700] ;  /* 0x0007000000187984 */ /* 0x000fe60000000a00 */
[----:B-1----:R-:W-:-:S02]  /*04a0*/  DFMA R26, R26, R10, R8 ;  /* 0x0000000a1a1a722b */ /* 0x002fc40000000008 */
[----:B------:R-:W0:Y:S06]  /*04b0*/  LDS.128 R8, [R12+0x30] ;  /* 0x000030000c087984 */ /* 0x000e2c0000000c00 */
[----:B0-----:R-:W-:Y:S01]  /*04c0*/  DFMA R8, R8, R22, R26 ;  /* 0x000000160808722b */ /* 0x001fe2000000001a */
[----:B------:R-:W-:Y:S04]  /*04d0*/  LDS.64 R22, [R0+0x800] ;  /* 0x0008000000167984 */ /* 0x000fe80000000a00 */
[----:B------:R-:W-:Y:S03]  /*04e0*/  LDS.64 R26, [R0+0x900] ;  /* 0x00090000001a7984 */ /* 0x000fe60000000a00 */
[----:B------:R-:W-:-:S02]  /*04f0*/  DFMA R24, R24, R10, R8 ;  /* 0x0000000a1818722b */ /* 0x000fc40000000008 */
        /* <DEDUP_REMOVED lines=55> */
[----:B------:R-:W0:Y:S01]  /*0870*/  LDS.128 R8, [R12+0xf0] ;  /* 0x0000f0000c087984 */ /* 0x000e220000000c00 */
[----:B------:R-:W-:-:S04]  /*0880*/  UIADD3 UR5, UPT, UPT, UR5, 0x1, URZ ;  /* 0x0000000105057890 */ /* 0x000fc8000fffe0ff */
[----:B------:R-:W-:Y:S01]  /*0890*/  UISETP.NE.AND UP0, UPT, UR5, 0x1, UPT ;  /* 0x000000010500788c */ /* 0x000fe2000bf05270 */
[----:B------:R-:W-:Y:S01]  /*08a0*/  IMAD R13, R6, 0x20, R13 ;  /* 0x00000020060d7824 */ /* 0x000fe200078e020d */
[----:B------:R-:W-:Y:S01]  /*08b0*/  IADD3 R17, PT, PT, R17, 0x20, RZ ;  /* 0x0000002011117810 */ /* 0x000fe20007ffe0ff */
[----:B------:R-:W-:Y:S01]  /*08c0*/  VIADD R18, R18, 0x20 ;  /* 0x0000002012127836 */ /* 0x000fe20000000000 */
[----:B------:R-:W-:Y:S01]  /*08d0*/  IADD3 R15, PT, PT, R15, 0x20, RZ ;  /* 0x000000200f0f7810 */ /* 0x000fe20007ffe0ff */
[----:B------:R-:W-:Y:S02]  /*08e0*/  IMAD R16, R5, 0x20, R16 ;  /* 0x0000002005107824 */ /* 0x000fe400078e0210 */
[----:B------:R-:W-:Y:S01]  /*08f0*/  VIADD R14, R14, 0x20 ;  /* 0x000000200e0e7836 */ /* 0x000fe20000000000 */
[----:B0-----:R-:W-:-:S08]  /*0900*/  DFMA R8, R8, R22, R26 ;  /* 0x000000160808722b */ /* 0x001fd0000000001a */
[----:B------:R-:W-:Y:S01]  /*0910*/  DFMA R24, R24, R10, R8 ;  /* 0x0000000a1818722b */ /* 0x000fe20000000008 */
[----:B------:R-:W-:Y:S06]  /*0920*/  BAR.SYNC.DEFER_BLOCKING 0x0 ;  /* 0x0000000000007b1d */ /* 0x000fec0000010000 */
[----:B------:R-:W-:Y:S05]  /*0930*/  BRA.U UP0, `(.L_x_5) ;  /* 0xfffffff900407547 */ /* 0x000fea000b83ffff */
.L_x_4:
[----:B------:R-:W0:Y:S02]  /*0940*/  LDCU.64 UR4, c[0x0][0x3a8] ;  /* 0x00007500ff0477ac */ /* 0x000e240008000a00 */
[----:B0-----:R-:W-:-:S04]  /*0950*/  ISETP.GE.AND P0, PT, R20, UR5, PT ;  /* 0x0000000514007c0c */ /* 0x001fc8000bf06270 */
[----:B------:R-:W-:-:S13]  /*0960*/  ISETP.GE.OR P0, PT, R19, UR4, P0 ;  /* 0x0000000413007c0c */ /* 0x000fda0008706670 */
[----:B------:R-:W-:Y:S05]  /*0970*/  @P0 EXIT ;  /* 0x000000000000094d */ /* 0x000fea0003800000 */
[----:B------:R-:W0:Y:S01]  /*0980*/  LDC.64 R2, c[0x0][0x390] ;  /* 0x0000e400ff027b82 */ /* 0x000e220000000a00 */
[----:B------:R-:W-:-:S04]  /*0990*/  IMAD R19, R19, UR5, R20 ;  /* 0x0000000513137c24 */ /* 0x000fc8000f8e0214 */
[----:B0-----:R-:W-:-:S05]  /*09a0*/  IMAD.WIDE.U32 R2, R19, 0x8, R2 ;  /* 0x0000000813027825 */ /* 0x001fca00078e0002 */
[----:B------:R-:W-:Y:S01]  /*09b0*/  STG.E.64 desc[UR10][R2.64], R24 ;  /* 0x0000001802007986 */ /* 0x000fe2000c101b0a */
[----:B------:R-:W-:Y:S05]  /*09c0*/  EXIT ;  /* 0x000000000000794d */ /* 0x000fea0003800000 */
.L_x_6:
        /* <DEDUP_REMOVED lines=11> */
.L_x_47:


//--------------------- .text._Z8DiagFlatiPdS_    --------------------------
	.section	.text._Z8DiagFlatiPdS_,"ax",@progbits
	.align	128
        .global         _Z8DiagFlatiPdS_
        .type           _Z8DiagFlatiPdS_,@function
        .size           _Z8DiagFlatiPdS_,(.L_x_48 - _Z8DiagFlatiPdS_)
        .other          _Z8DiagFlatiPdS_,@"STO_CUDA_ENTRY STV_DEFAULT"
_Z8DiagFlatiPdS_:
.text._Z8DiagFlatiPdS_:
[----:B------:R-:W-:Y:S01]  /*0000*/  LDC R1, c[0x0][0x37c] ;  /* 0x0000df00ff017b82 */ /* 0x000fe20000000800 */
[----:B------:R-:W0:Y:S01]  /*0010*/  S2R R7, SR_TID.Y ;  /* 0x0000000000077919 */ /* 0x000e220000002200 */
[----:B------:R-:W0:Y:S01]  /*0020*/  LDCU UR4, c[0x0][0x364] ;  /* 0x00006c80ff0477ac */ /* 0x000e220008000800 */
[----:B------:R-:W0:Y:S01]  /*0030*/  S2R R0, SR_CTAID.Y ;  /* 0x0000000000007919 */ /* 0x000e220000002600 */
[----:B------:R-:W1:Y:S01]  /*0040*/  LDCU UR6, c[0x0][0x380] ;  /* 0x00007000ff0677ac */ /* 0x000e620008000800 */
[----:B0-----:R-:W-:-:S05]  /*0050*/  IMAD R7, R0, UR4, R7 ;  /* 0x0000000400077c24 */ /* 0x001fca000f8e0207 */
[----:B-1----:R-:W-:-:S13]  /*0060*/  ISETP.GE.U32.AND P0, PT, R7, UR6, PT ;  /* 0x0000000607007c0c */ /* 0x002fda000bf06070 */
[----:B------:R-:W-:Y:S05]  /*0070*/  @P0 EXIT ;  /* 0x000000000000094d */ /* 0x000fea0003800000 */
[----:B------:R-:W0:Y:S01]  /*0080*/  LDC.64 R2, c[0x0][0x388] ;  /* 0x0000e200ff027b82 */ /* 0x000e220000000a00 */
[----:B------:R-:W1:Y:S07]  /*0090*/  LDCU.64 UR4, c[0x0][0x358] ;  /* 0x00006b00ff0477ac */ /* 0x000e6e0008000a00 */
[----:B------:R-:W2:Y:S01]  /*00a0*/  LDC.64 R4, c[0x0][0x390] ;  /* 0x0000e400ff047b82 */ /* 0x000ea20000000a00 */
[----:B0-----:R-:W-:-:S06]  /*00b0*/  IMAD.WIDE.U32 R2, R7, 0x8, R2 ;  /* 0x0000000807027825 */ /* 0x001fcc00078e0002 */
[----:B-1----:R-:W3:Y:S01]  /*00c0*/  LDG.E.64 R2, desc[UR4][R2.64] ;  /* 0x0000000402027981 */ /* 0x002ee2000c1e1b00 */
[----:B------:R-:W-:-:S04]  /*00d0*/  IMAD R7, R7, UR6, R7 ;  /* 0x0000000607077c24 */ /* 0x000fc8000f8e0207 */
[----:B--2---:R-:W-:-:S05]  /*00e0*/  IMAD.WIDE.U32 R4, R7, 0x8, R4 ;  /* 0x0000000807047825 */ /* 0x004fca00078e0004 */
[----:B---3--:R-:W-:Y:S01]  /*00f0*/  STG.E.64 desc[UR4][R4.64], R2 ;  /* 0x0000000204007986 */ /* 0x008fe2000c101b04 */
[----:B------:R-:W-:Y:S05]  /*0100*/  EXIT ;  /* 0x000000000000794d */ /* 0x000fea0003800000 */
.L_x_7:
        /* <DEDUP_REMOVED lines=15> */
.L_x_48:


//--------------------- .text._Z4DiagiPdS_        --------------------------
	.section	.text._Z4DiagiPdS_,"ax",@progbits
	.align	128
        .global         _Z4DiagiPdS_
        .type           _Z4DiagiPdS_,@function
        .size           _Z4DiagiPdS_,(.L_x_49 - _Z4DiagiPdS_)
        .other          _Z4DiagiPdS_,@"STO_CUDA_ENTRY STV_DEFAULT"
_Z4DiagiPdS_:
.text._Z4DiagiPdS_:
        /* <DEDUP_REMOVED lines=9> */
[----:B------:R-:W1:Y:S01]  /*0090*/  LDCU.64 UR4, c[0x0][0x358] ;  /* 0x00006b00ff0477ac */ /* 0x000e620008000a00 */
[----:B------:R-:W-:-:S04]  /*00a0*/  IMAD R5, R7, UR6, R7 ;  /* 0x0000000607057c24 */ /* 0x000fc8000f8e0207 */
[----:B0-----:R-:W-:Y:S02]  /*00b0*/  IMAD.WIDE.U32 R2, R5, 0x8, R2 ;  /* 0x0000000805027825 */ /* 0x001fe400078e0002 */
[----:B------:R-:W0:Y:S04]  /*00c0*/  LDC.64 R4, c[0x0][0x390] ;  /* 0x0000e400ff047b82 */ /* 0x000e280000000a00 */
[----:B-1----:R-:W2:Y:S01]  /*00d0*/  LDG.E.64 R2, desc[UR4][R2.64] ;  /* 0x0000000402027981 */ /* 0x002ea2000c1e1b00 */
[----:B0-----:R-:W-:-:S05]  /*00e0*/  IMAD.WIDE.U32 R4, R7, 0x8, R4 ;  /* 0x0000000807047825 */ /* 0x001fca00078e0004 */
[----:B--2---:R-:W-:Y:S01]  /*00f0*/  STG.E.64 desc[UR4][R4.64], R2 ;  /* 0x0000000204007986 */ /* 0x004fe2000c101b04 */
[----:B------:R-:W-:Y:S05]  /*0100*/  EXIT ;  /* 0x000000000000794d */ /* 0x000fea0003800000 */
.L_x_8:
        /* <DEDUP_REMOVED lines=15> */
.L_x_49:


//--------------------- .text._Z8absoluteiiPdS_   --------------------------
	.section	.text._Z8absoluteiiPdS_,"ax",@progbits
	.align	128
        .global         _Z8absoluteiiPdS_
        .type           _Z8absoluteiiPdS_,@function
        .size           _Z8absoluteiiPdS_,(.L_x_50 - _Z8absoluteiiPdS_)
        .other          _Z8absoluteiiPdS_,@"STO_CUDA_ENTRY STV_DEFAULT"
_Z8absoluteiiPdS_:
.text._Z8absoluteiiPdS_:
[----:B------:R-:W-:Y:S01]  /*0000*/  LDC R1, c[0x0][0x37c] ;  /* 0x0000df00ff017b82 */ /* 0x000fe20000000800 */
[----:B------:R-:W0:Y:S01]  /*0010*/  S2R R5, SR_TID.Y ;  /* 0x0000000000057919 */ /* 0x000e220000002200 */
[----:B------:R-:W1:Y:S01]  /*0020*/  LDCU UR4, c[0x0][0x360] ;  /* 0x00006c00ff0477ac */ /* 0x000e620008000800 */
[----:B------:R-:W0:Y:S01]  /*0030*/  S2R R2, SR_CTAID.Y ;  /* 0x0000000000027919 */ /* 0x000e220000002600 */
[----:B------:R-:W0:Y:S01]  /*0040*/  LDCU UR5, c[0x0][0x364] ;  /* 0x00006c80ff0577ac */ /* 0x000e220008000800 */
[----:B------:R-:W1:Y:S01]  /*0050*/  S2R R0, SR_TID.X ;  /* 0x0000000000007919 */ /* 0x000e620000002100 */
[----:B------:R-:W2:Y:S01]  /*0060*/  LDCU.64 UR6, c[0x0][0x380] ;  /* 0x00007000ff0677ac */ /* 0x000ea20008000a00 */
[----:B------:R-:W1:Y:S01]  /*0070*/  S2R R3, SR_CTAID.X ;  /* 0x0000000000037919 */ /* 0x000e620000002500 */
[----:B0-----:R-:W-:-:S05]  /*0080*/  IMAD R5, R2, UR5, R5 ;  /* 0x0000000502057c24 */ /* 0x001fca000f8e0205 */
[----:B--2---:R-:W-:Y:S01]  /*0090*/  ISETP.GE.U32.AND P0, PT, R5, UR6, PT ;  /* 0x0000000605007c0c */ /* 0x004fe2000bf06070 */
[----:B-1----:R-:W-:-:S05]  /*00a0*/  IMAD R0, R3, UR4, R0 ;  /* 0x0000000403007c24 */ /* 0x002fca000f8e0200 */
[----:B------:R-:W-:-:S13]  /*00b0*/  ISETP.GE.U32.OR P0, PT, R0, UR7, P0 ;  /* 0x0000000700007c0c */ /* 0x000fda0008706470 */
[----:B------:R-:W-:Y:S05]  /*00c0*/  @P0 EXIT ;  /* 0x000000000000094d */ /* 0x000fea0003800000 */
[----:B------:R-:W0:Y:S01]  /*00d0*/  LDC.64 R2, c[0x0][0x388] ;  /* 0x0000e200ff027b82 */ /* 0x000e220000000a00 */
[----:B------:R-:W1:Y:S01]  /*00e0*/  LDCU.64 UR4, c[0x0][0x358] ;  /* 0x00006b00ff0477ac */ /* 0x000e620008000a00 */
[----:B------:R-:W-:-:S06]  /*00f0*/  IMAD R9, R5, UR7, R0 ;  /* 0x0000000705097c24 */ /* 0x000fcc000f8e0200 */
[----:B------:R-:W2:Y:S01]  /*0100*/  LDC.64 R4, c[0x0][0x390] ;  /* 0x0000e400ff047b82 */ /* 0x000ea20000000a00 */
[----:B0-----:R-:W-:-:S06]  /*0110*/  IMAD.WIDE.U32 R2, R9, 0x8, R2 ;  /* 0x0000000809027825 */ /* 0x001fcc00078e0002 */
[----:B-1----:R-:W3:Y:S01]  /*0120*/  LDG.E.64 R2, desc[UR4][R2.64] ;  /* 0x0000000402027981 */ /* 0x002ee2000c1e1b00 */
[----:B--2---:R-:W-:Y:S01]  /*0130*/  IMAD.WIDE.U32 R4, R9, 0x8, R4 ;  /* 0x0000000809047825 */ /* 0x004fe200078e0004 */
[----:B---3--:R-:W-:-:S07]  /*0140*/  DADD R6, -RZ, |R2| ;  /* 0x00000000ff067229 */ /* 0x008fce0000000502 */
[----:B------:R-:W-:Y:S01]  /*0150*/  STG.E.64 desc[UR4][R4.64], R6 ;  /* 0x0000000604007986 */ /* 0x000fe2000c101b04 */
[----:B------:R-:W-:Y:S05]  /*0160*/  EXIT ;  /* 0x000000000000794d */ /* 0x000fea0003800000 */
.L_x_9:
        /* <DEDUP_REMOVED lines=9> */
.L_x_50:


//--------------------- .text._Z3negiiPdS_        --------------------------
	.section	.text._Z3negiiPdS_,"ax",@progbits
	.align	128
        .global         _Z3negiiPdS_
        .type           _Z3negiiPdS_,@function
        .size           _Z3negiiPdS_,(.L_x_51 - _Z3negiiPdS_)
        .other          _Z3negiiPdS_,@"STO_CUDA_ENTRY STV_DEFAULT"
_Z3negiiPdS_:
.text._Z3negiiPdS_:
        /* <DEDUP_REMOVED lines=20> */
[----:B---3--:R-:W-:-:S07]  /*0140*/  DADD R6, -RZ, -R2 ;  /* 0x00000000ff067229 */ /* 0x008fce0000000902 */
[----:B------:R-:W-:Y:S01]  /*0150*/  STG.E.64 desc[UR4][R4.64], R6 ;  /* 0x0000000604007986 */ /* 0x000fe2000c101b04 */
[----:B------:R-:W-:Y:S05]  /*0160*/  EXIT ;  /* 0x000000000000794d */ /* 0x000fea0003800000 */
.L_x_10:
        /* <DEDUP_REMOVED lines=9> */
.L_x_51:


//--------------------- .text._Z9TransposeiiPKdPd --------------------------
	.section	.text._Z9TransposeiiPKdPd,"ax",@progbits
	.align	128
        .global         _Z9TransposeiiPKdPd
        .type           _Z9TransposeiiPKdPd,@function
        .size           _Z9TransposeiiPKdPd,(.L_x_52 - _Z9TransposeiiPKdPd)
        .other          _Z9TransposeiiPKdPd,@"STO_CUDA_ENTRY STV_DEFAULT"
_Z9TransposeiiPKdPd:
.text._Z9TransposeiiPKdPd:
        /* <DEDUP_REMOVED lines=15> */
[----:B------:R-:W-:-:S04]  /*00f0*/  IMAD R5, R7, UR6, R0 ;  /* 0x0000000607057c24 */ /* 0x000fc8000f8e0200 */
[----:B0-----:R-:W-:Y:S02]  /*0100*/  IMAD.WIDE.U32 R2, R5, 0x8, R2 ;  /* 0x0000000805027825 */ /* 0x001fe400078e0002 */
[----:B------:R-:W0:Y:S04]  /*0110*/  LDC.64 R4, c[0x0][0x390] ;  /* 0x0000e400ff047b82 */ /* 0x000e280000000a00 */
[----:B-1----:R-:W2:Y:S01]  /*0120*/  LDG.E.64 R2, desc[UR4][R2.64] ;  /* 0x0000000402027981 */ /* 0x002ea2000c1e1b00 */
[----:B------:R-:W-:-:S04]  /*0130*/  IMAD R7, R0, UR7, R7 ;  /* 0x0000000700077c24 */ /* 0x000fc8000f8e0207 */
[----:B0-----:R-:W-:-:S05]  /*0140*/  IMAD.WIDE.U32 R4, R7, 0x8, R4 ;  /* 0x0000000807047825 */ /* 0x001fca00078e0004 */
[----:B--2---:R-:W-:Y:S01]  /*0150*/  STG.E.64 desc[UR4][R4.64], R2 ;  /* 0x0000000204007986 */ /* 0x004fe2000c101b04 */
[----:B------:R-:W-:Y:S05]  /*0160*/  EXIT ;  /* 0x000000000000794d */ /* 0x000fea0003800000 */
.L_x_11:
        /* <DEDUP_REMOVED lines=9> */
.L_x_52:


//--------------------- .text._Z4Dom2iPdS_        --------------------------
	.section	.text._Z4Dom2iPdS_,"ax",@progbits
	.align	128
        .global         _Z4Dom2iPdS_
        .type           _Z4Dom2iPdS_,@function
        .size           _Z4Dom2iPdS_,(.L_x_53 - _Z4Dom2iPdS_)
        .other          _Z4Dom2iPdS_,@"STO_CUDA_ENTRY STV_DEFAULT"
_Z4Dom2iPdS_:
.text._Z4Dom2iPdS_:
[----:B------:R-:W-:Y:S01]  /*0000*/  LDC R1, c[0x0][0x37c] ;  /* 0x0000df00ff017b82 */ /* 0x000fe20000000800 */
[----:B------:R-:W0:Y:S01]  /*0010*/  S2R R0, SR_TID.Y ;  /* 0x0000000000007919 */ /* 0x000e220000002200 */
[----:B------:R-:W0:Y:S01]  /*0020*/  LDCU UR4, c[0x0][0x364] ;  /* 0x00006c80ff0477ac */ /* 0x000e220008000800 */
[----:B------:R-:W0:Y:S01]  /*0030*/  S2R R3, SR_CTAID.Y ;  /* 0x0000000000037919 */ /* 0x000e220000002600 */
[----:B------:R-:W1:Y:S01]  /*0040*/  LDCU UR7, c[0x0][0x380] ;  /* 0x00007000ff0777ac */ /* 0x000e620008000800 */
[----:B0-----:R-:W-:-:S05]  /*0050*/  IMAD R0, R3, UR4, R0 ;  /* 0x0000000403007c24 */ /* 0x001fca000f8e0200 */
[----:B-1----:R-:W-:-:S13]  /*0060*/  ISETP.GE.AND P0, PT, R0, UR7, PT ;  /* 0x0000000700007c0c */ /* 0x002fda000bf06270 */
[----:B------:R-:W-:Y:S05]  /*0070*/  @P0 EXIT ;  /* 0x000000000000094d */ /* 0x000fea0003800000 */
[----:B------:R-:W-:Y:S02]  /*0080*/  UISETP.GE.U32.AND UP0, UPT, UR7, 0x10, UPT ;  /* 0x000000100700788c */ /* 0x000fe4000bf06070 */
[----:B------:R-:W-:Y:S01]  /*0090*/  IMAD R21, R0, UR7, RZ ;  /* 0x0000000700157c24 */ /* 0x000fe2000f8e02ff */
[----:B------:R-:W-:Y:S01]  /*00a0*/  CS2R R12, SRZ ;  /* 0x00000000000c7805 */ /* 0x000fe2000001ff00 */
[----:B------:R-:W-:Y:S01]  /*00b0*/  ULOP3.LUT UR5, UR7, 0xf, URZ, 0xc0, !UPT ;  /* 0x0000000f07057892 */ /* 0x000fe2000f8ec0ff */
[----:B------:R-:W-:Y:S01]  /*00c0*/  UMOV UR4, URZ ;  /* 0x000000ff00047c82 */ /* 0x000fe20008000000 */
[----:B------:R-:W0:Y:S03]  /*00d0*/  LDCU.64 UR8, c[0x0][0x358] ;  /* 0x00006b00ff0877ac */ /* 0x000e260008000a00 */
[----:B------:R-:W-:Y:S07]  /*00e0*/  BRA.U !UP0, `(.L_x_12) ;  /* 0x0000000508147547 */ /* 0x000fee000b800000 */
[----:B------:R-:W1:Y:S01]  /*00f0*/  LDCU.64 UR10, c[0x0][0x390] ;  /* 0x00007200ff0a77ac */ /* 0x000e620008000a00 */
[----:B------:R-:W-:Y:S01]  /*0100*/  IMAD.MOV.U32 R2, RZ, RZ, 0x40 ;  /* 0x00000040ff027424 */ /* 0x000fe200078e00ff */
[----:B------:R-:W-:Y:S01]  /*0110*/  CS2R R12, SRZ ;  /* 0x00000000000c7805 */ /* 0x000fe2000001ff00 */
[----:B------:R-:W-:Y:S01]  /*0120*/  IMAD.MOV.U32 R3, RZ, RZ, 0x0 ;  /* 0x00000000ff037424 */ /* 0x000fe200078e00ff */
[----:B------:R-:W2:Y:S01]  /*0130*/  LDCU.64 UR12, c[0x0][0x388] ;  /* 0x00007100ff0c77ac */ /* 0x000ea20008000a00 */
[----:B------:R-:W-:Y:S01]  /*0140*/  IMAD.WIDE.U32 R2, R21, 0x8, R2 ;  /* 0x0000000815027825 */ /* 0x000fe200078e0002 */
[----:B------:R-:W-:-:S04]  /*0150*/  ULOP3.LUT UR4, UR7, 0x7ffffff0, URZ, 0xc0, !UPT ;  /* 0x7ffffff007047892 */ /* 0x000fc8000f8ec0ff */
[----:B------:R-:W-:Y:S01]  /*0160*/  UIADD3 UR6, UPT, UPT, -UR4, URZ, URZ ;  /* 0x000000ff04067290 */ /* 0x000fe2000fffe1ff */
[C---:B-1----:R-:W-:Y:S02]  /*0170*/  IADD3 R6, P0, PT, R2.reuse, UR10, RZ ;  /* 0x0000000a02067c10 */ /* 0x042fe4000ff1e0ff */
[----:B--2---:R-:W-:Y:S02]  /*0180*/  IADD3 R4, P1, PT, R2, UR12, RZ ;  /* 0x0000000c02047c10 */ /* 0x004fe4000ff3e0ff */
[C---:B------:R-:W-:Y:S02]  /*0190*/  IADD3.X R7, PT, PT, R3.reuse, UR11, RZ, P0, !PT ;  /* 0x0000000b03077c10 */ /* 0x040fe400087fe4ff */
[----:B------:R-:W-:-:S09]  /*01a0*/  IADD3.X R5, PT, PT, R3, UR13, RZ, P1, !PT ;  /* 0x0000000d03057c10 */ /* 0x000fd20008ffe4ff */
.L_x_13:
[----:B0-----:R-:W2:Y:S01]  /*01b0*/  LDG.E.64 R14, desc[UR8][R4.64+-0x40] ;  /* 0xffffc008040e7981 */ /* 0x001ea2000c1e1b00 */
[----:B-1----:R-:W-:Y:S01]  /*01c0*/  IMAD.MOV.U32 R2, RZ, RZ, R6 ;  /* 0x000000ffff027224 */ /* 0x002fe200078e0006 */
[----:B------:R-:W-:-:S05]  /*01d0*/  MOV R3, R7 ;  /* 0x0000000700037202 */ /* 0x000fca0000000f00 */
[----:B--2---:R0:W-:Y:S04]  /*01e0*/  STG.E.64 desc[UR8][R2.64+-0x40], R14 ;  /* 0xffffc00e02007986 */ /* 0x0041e8000c101b08 */
[----:B------:R-:W2:Y:S04]  /*01f0*/  LDG.E.64 R26, desc[UR8][R4.64+-0x38] ;  /* 0xffffc808041a7981 */ /* 0x000ea8000c1e1b00 */
[----:B--2---:R1:W-:Y:S04]  /*0200*/  STG.E.64 desc[UR8][R2.64+-0x38], R26 ;  /* 0xffffc81a02007986 */ /* 0x0043e8000c101b08 */
[----:B------:R-:W2:Y:S04]  /*0210*/  LDG.E.64 R22, desc[UR8][R4.64+-0x30] ;  /* 0xffffd00804167981 */ /* 0x000ea8000c1e1b00 */
[----:B--2---:R2:W-:Y:S04]  /*0220*/  STG.E.64 desc[UR8][R2.64+-0x30], R22 ;  /* 0xffffd01602007986 */ /* 0x0045e8000c101b08 */
[----:B------:R-:W3:Y:S04]  /*0230*/  LDG.E.64 R24, desc[UR8][R4.64+-0x28] ;  /* 0xffffd80804187981 */ /* 0x000ee8000c1e1b00 */
[----:B---3--:R3:W-:Y:S04]  /*0240*/  STG.E.64 desc[UR8][R2.64+-0x28], R24 ;  /* 0xffffd81802007986 */ /* 0x0087e8000c101b08 */
[----:B------:R-:W4:Y:S04]  /*0250*/  LDG.E.64 R18, desc[UR8][R4.64+-0x20] ;  /* 0xffffe00804127981 */ /* 0x000f28000c1e1b00 */
[----:B----4-:R4:W-:Y:S04]  /*0260*/  STG.E.64 desc[UR8][R2.64+-0x20], R18 ;  /* 0xffffe01202007986 */ /* 0x0109e8000c101b08 */
[----:B------:R-:W5:Y:S04]  /*0270*/  LDG.E.64 R10, desc[UR8][R4.64+-0x18] ;  /* 0xffffe808040a7981 */ /* 0x000f68000c1e1b00 */
[----:B-----5:R5:W-:Y:S04]  /*0280*/  STG.E.64 desc[UR8][R2.64+-0x18], R10 ;  /* 0xffffe80a02007986 */ /* 0x020be8000c101b08 */
[----:B------:R-:W2:Y:S04]  /*0290*/  LDG.E.64 R8, desc[UR8][R4.64+-0x10] ;  /* 0xfffff00804087981 */ /* 0x000ea8000c1e1b00 */
[----:B--2---:R2:W-:Y:S04]  /*02a0*/  STG.E.64 desc[UR8][R2.64+-0x10], R8 ;  /* 0xfffff00802007986 */ /* 0x0045e8000c101b08 */
[----:B------:R-:W3:Y:S04]  /*02b0*/  LDG.E.64 R6, desc[UR8][R4.64+-0x8] ;  /* 0xfffff80804067981 */ /* 0x000ee8000c1e1b00 */
[----:B---3--:R3:W-:Y:S04]  /*02c0*/  STG.E.64 desc[UR8][R2.64+-0x8], R6 ;  /* 0xfffff80602007986 */ /* 0x0087e8000c101b08 */
[----:B------:R-:W4:Y:S01]  /*02d0*/  LDG.E.64 R16, desc[UR8][R4.64] ;  /* 0x0000000804107981 */ /* 0x000f22000c1e1b00 */
[----:B------:R-:W-:-:S03]  /*02e0*/  DADD R12, |R14|, R12 ;  /* 0x000000000e0c7229 */ /* 0x000fc6000000020c */
[----:B----4-:R-:W-:Y:S04]  /*02f0*/  STG.E.64 desc[UR8][R2.64], R16 ;  /* 0x0000001002007986 */ /* 0x010fe8000c101b08 */
[----:B0-----:R-:W4:Y:S01]  /*0300*/  LDG.E.64 R14, desc[UR8][R4.64+0x8] ;  /* 0x00000808040e7981 */ /* 0x001f22000c1e1b00 */
[----:B-1----:R-:W-:-:S03]  /*0310*/  DADD R26, R12, |R26| ;  /* 0x000000000c1a7229 */ /* 0x002fc6000000041a */
[----:B----4-:R-:W-:Y:S04]  /*0320*/  STG.E.64 desc[UR8][R2.64+0x8], R14 ;  /* 0x0000080e02007986 */ /* 0x010fe8000c101b08 */
[----:B------:R-:W4:Y:S01]  /*0330*/  LDG.E.64 R12, desc[UR8][R4.64+0x10] ;  /* 0x00001008040c7981 */ /* 0x000f22000c1e1b00 */
[----:B------:R-:W-:-:S03]  /*0340*/  DADD R26, R26, |R22| ;  /* 0x000000001a1a7229 */ /* 0x000fc60000000416 */
[----:B----4-:R0:W-:Y:S04]  /*0350*/  STG.E.64 desc[UR8][R2.64+0x10], R12 ;  /* 0x0000100c02007986 */ /* 0x0101e8000c101b08 */
        /* <DEDUP_REMOVED lines=9> */
[----:B-----5:R-:W4:Y:S01]  /*03f0*/  LDG.E.64 R10, desc[UR8][R4.64+0x30] ;  /* 0x00003008040a7981 */ /* 0x020f22000c1e1b00 */
[----:B------:R-:W-:-:S08]  /*0400*/  DADD R26, R26, |R8| ;  /* 0x000000001a1a7229 */ /* 0x000fd00000000408 */
[----:B------:R-:W-:-:S08]  /*0410*/  DADD R26, R26, |R6| ;  /* 0x000000001a1a7229 */ /* 0x000fd00000000406 */
[----:B------:R-:W-:-:S08]  /*0420*/  DADD R26, R26, |R16| ;  /* 0x000000001a1a7229 */ /* 0x000fd00000000410 */
[----:B------:R-:W-:Y:S01]  /*0430*/  DADD R26, R26, |R14| ;  /* 0x000000001a1a7229 */ /* 0x000fe2000000040e */
[----:B----4-:R1:W-:Y:S04]  /*0440*/  STG.E.64 desc[UR8][R2.64+0x30], R10 ;  /* 0x0000300a02007986 */ /* 0x0103e8000c101b08 */
[----:B--2---:R2:W4:Y:S03]  /*0450*/  LDG.E.64 R8, desc[UR8][R4.64+0x38] ;  /* 0x0000380804087981 */ /* 0x004526000c1e1b00 */
[----:B------:R-:W-:Y:S01]  /*0460*/  DADD R26, R26, |R12| ;  /* 0x000000001a1a7229 */ /* 0x000fe2000000040c */
[----:B------:R-:W-:Y:S01]  /*0470*/  UIADD3 UR6, UPT, UPT, UR6, 0x10, URZ ;  /* 0x0000001006067890 */ /* 0x000fe2000fffe0ff */
[----:B---3--:R-:W-:-:S03]  /*0480*/  IADD3 R6, P0, PT, R2, 0x80, RZ ;  /* 0x0000008002067810 */ /* 0x008fc60007f1e0ff */
[----:B------:R-:W-:Y:S02]  /*0490*/  UISETP.NE.AND UP0, UPT, UR6, URZ, UPT ;  /* 0x000000ff0600728c */ /* 0x000fe4000bf05270 */
[----:B------:R-:W-:Y:S01]  /*04a0*/  IMAD.X R7, RZ, RZ, R3, P0 ;  /* 0x000000ffff077224 */ /* 0x000fe200000e0603 */
[----:B------:R-:W-:Y:S01]  /*04b0*/  DADD R26, R26, |R22| ;  /* 0x000000001a1a7229 */ /* 0x000fe20000000416 */
[----:B--2---:R-:W-:-:S05]  /*04c0*/  IADD3 R4, P1, PT, R4, 0x80, RZ ;  /* 0x0000008004047810 */ /* 0x004fca0007f3e0ff */
[----:B------:R-:W-:Y:S02]  /*04d0*/  IMAD.X R5, RZ, RZ, R5, P1 ;  /* 0x000000ffff057224 */ /* 0x000fe400008e0605 */
[----:B------:R-:W-:-:S08]  /*04e0*/  DADD R26, R26, |R24| ;  /* 0x000000001a1a7229 */ /* 0x000fd00000000418 */
[----:B------:R-:W-:-:S08]  /*04f0*/  DADD R26, R26, |R18| ;  /* 0x000000001a1a7229 */ /* 0x000fd00000000412 */
[----:B------:R-:W-:Y:S01]  /*0500*/  DADD R26, R26, |R10| ;  /* 0x000000001a1a7229 */ /* 0x000fe2000000040a */
[----:B----4-:R1:W-:Y:S07]  /*0510*/  STG.E.64 desc[UR8][R2.64+0x38], R8 ;  /* 0x0000380802007986 */ /* 0x0103ee000c101b08 */
[----:B0-----:R-:W-:Y:S01]  /*0520*/  DADD R12, R26, |R8| ;  /* 0x000000001a0c7229 */ /* 0x001fe20000000408 */
[----:B------:R-:W-:Y:S10]  /*0530*/  BRA.U UP0, `(.L_x_13) ;  /* 0xfffffffd001c7547 */ /* 0x000ff4000b83ffff */
.L_x_12:
[----:B------:R-:W-:-:S09]  /*0540*/  UISETP.NE.AND UP0, UPT, UR5, URZ, UPT ;  /* 0x000000ff0500728c */ /* 0x000fd2000bf05270 */
[----:B------:R-:W-:Y:S05]  /*0550*/  BRA.U !UP0, `(.L_x_14) ;  /* 0x0000000508987547 */ /* 0x000fea000b800000 */
[----:B------:R-:W-:Y:S02]  /*0560*/  UISETP.GE.U32.AND UP0, UPT, UR5, 0x8, UPT ;  /* 0x000000080500788c */ /* 0x000fe4000bf06070 */
[----:B------:R-:W-:-:S04]  /*0570*/  ULOP3.LUT UR6, UR7, 0x7, URZ, 0xc0, !UPT ;  /* 0x0000000707067892 */ /* 0x000fc8000f8ec0ff */
[----:B------:R-:W-:-:S03]  /*0580*/  UISETP.NE.AND UP1, UPT, UR6, URZ, UPT ;  /* 0x000000ff0600728c */ /* 0x000fc6000bf25270 */
[----:B------:R-:W-:Y:S08]  /*0590*/  BRA.U !UP0, `(.L_x_15) ;  /* 0x0000000108a07547 */ /* 0x000ff0000b800000 */
[----:B-1----:R-:W1:Y:S01]  /*05a0*/  LDC.64 R18, c[0x0][0x388] ;  /* 0x0000e200ff127b82 */ /* 0x002e620000000a00 */
[----:B------:R-:W-:Y:S01]  /*05b0*/  VIADD R3, R21, UR4 ;  /* 0x0000000415037c36 */ /* 0x000fe20008000000 */
[----:B------:R-:W2:Y:S06]  /*05c0*/  LDCU.64 UR10, c[0x0][0x388] ;  /* 0x00007100ff0a77ac */ /* 0x000eac0008000a00 */
[----:B------:R-:W3:Y:S01]  /*05d0*/  LDC.64 R4, c[0x0][0x390] ;  /* 0x0000e400ff047b82 */ /* 0x000ee20000000a00 */
[----:B-1----:R-:W-:-:S06]  /*05e0*/  IMAD.WIDE.U32 R18, R3, 0x8, R18 ;  /* 0x0000000803127825 */ /* 0x002fcc00078e0012 */
[----:B0-----:R-:W4:Y:S01]  /*05f0*/  LDG.E.64 R18, desc[UR8][R18.64] ;  /* 0x0000000812127981 */ /* 0x001f22000c1e1b00 */
[----:B------:R-:W-:Y:S01]  /*0600*/  IADD3 R6, P0, PT, R21, UR4, RZ ;  /* 0x0000000415067c10 */ /* 0x000fe2000ff1e0ff */
[----:B---3--:R-:W-:-:S03]  /*0610*/  IMAD.WIDE.U32 R4, R3, 0x8, R4 ;  /* 0x0000000803047825 */ /* 0x008fc600078e0004 */
[----:B------:R-:W-:Y:S01]  /*0620*/  IADD3.X R7, PT, PT, RZ, RZ, RZ, P0, !PT ;  /* 0x000000ffff077210 */ /* 0x000fe200007fe4ff */
[----:B------:R-:W-:-:S03]  /*0630*/  IMAD.SHL.U32 R2, R6, 0x8, RZ ;  /* 0x0000000806027824 */ /* 0x000fc600078e00ff */
[----:B------:R-:W-:Y:S02]  /*0640*/  SHF.L.U64.HI R6, R6, 0x3, R7 ;  /* 0x0000000306067819 */ /* 0x000fe40000010207 */
[----:B--2---:R-:W-:-:S04]  /*0650*/  IADD3 R22, P0, PT, R2, UR10, RZ ;  /* 0x0000000a02167c10 */ /* 0x004fc8000ff1e0ff */
[----:B------:R-:W-:Y:S01]  /*0660*/  IADD3.X R23, PT, PT, R6, UR11, RZ, P0, !PT ;  /* 0x0000000b06177c10 */ /* 0x000fe200087fe4ff */
[----:B------:R-:W0:Y:S01]  /*0670*/  LDCU.64 UR10, c[0x0][0x390] ;  /* 0x00007200ff0a77ac */ /* 0x000e220008000a00 */
[----:B----4-:R1:W-:Y:S04]  /*0680*/  STG.E.64 desc[UR8][R4.64], R18 ;  /* 0x0000001204007986 */ /* 0x0103e8000c101b08 */
[----:B------:R-:W2:Y:S01]  /*0690*/  LDG.E.64 R24, desc[UR8][R22.64+0x8] ;  /* 0x0000080816187981 */ /* 0x000ea2000c1e1b00 */
[----:B0-----:R-:W-:-:S04]  /*06a0*/  IADD3 R2, P0, PT, R2, UR10, RZ ;  /* 0x0000000a02027c10 */ /* 0x001fc8000ff1e0ff */
[----:B------:R-:W-:-:S05]  /*06b0*/  IADD3.X R3, PT, PT, R6, UR11, RZ, P0, !PT ;  /* 0x0000000b06037c10 */ /* 0x000fca00087fe4ff */
[----:B--2---:R2:W-:Y:S04]  /*06c0*/  STG.E.64 desc[UR8][R2.64+0x8], R24 ;  /* 0x0000081802007986 */ /* 0x0045e8000c101b08 */
[----:B------:R-:W3:Y:S04]  /*06d0*/  LDG.E.64 R14, desc[UR8][R22.64+0x10] ;  /* 0x00001008160e7981 */ /* 0x000ee8000c1e1b00 */
[----:B---3--:R2:W-:Y:S04]  /*06e0*/  STG.E.64 desc[UR8][R2.64+0x10], R14 ;  /* 0x0000100e02007986 */ /* 0x0085e8000c101b08 */
[----:B------:R-:W3:Y:S04]  /*06f0*/  LDG.E.64 R10, desc[UR8][R22.64+0x18] ;  /* 0x00001808160a7981 */ /* 0x000ee8000c1e1b00 */
[----:B---3--:R2:W-:Y:S04]  /*0700*/  STG.E.64 desc[UR8][R2.64+0x18], R10 ;  /* 0x0000180a02007986 */ /* 0x0085e8000c101b08 */
[----:B------:R-:W3:Y:S04]  /*0710*/  LDG.E.64 R8, desc[UR8][R22.64+0x20] ;  /* 0x0000200816087981 */ /* 0x000ee8000c1e1b00 */
[----:B---3--:R2:W-:Y:S04]  /*0720*/  STG.E.64 desc[UR8][R2.64+0x20], R8 ;  /* 0x0000200802007986 */ /* 0x0085e8000c101b08 */
[----:B------:R-:W3:Y:S04]  /*0730*/  LDG.E.64 R6, desc[UR8][R22.64+0x28] ;  /* 0x0000280816067981 */ /* 0x000ee8000c1e1b00 */
[----:B---3--:R2:W-:Y:S04]  /*0740*/  STG.E.64 desc[UR8][R2.64+0x28], R6 ;  /* 0x0000280602007986 */ /* 0x0085e8000c101b08 */
[----:B-1----:R-:W3:Y:S01]  /*0750*/  LDG.E.64 R4, desc[UR8][R22.64+0x30] ;  /* 0x0000300816047981 */ /* 0x002ee2000c1e1b00 */
[----:B------:R-:W-:-:S08]  /*0760*/  DADD R12, R12, |R18| ;  /* 0x000000000c0c7229 */ /* 0x000fd00000000412 */
[----:B------:R-:W-:-:S08]  /*0770*/  DADD R12, R12, |R24| ;  /* 0x000000000c0c7229 */ /* 0x000fd00000000418 */
[----:B------:R-:W-:Y:S01]  /*0780*/  DADD R12, R12, |R14| ;  /* 0x000000000c0c7229 */ /* 0x000fe2000000040e */
[----:B---3--:R2:W-:Y:S04]  /*0790*/  STG.E.64 desc[UR8][R2.64+0x30], R4 ;  /* 0x0000300402007986 */ /* 0x0085e8000c101b08 */
[----:B------:R-:W3:Y:S03]  /*07a0*/  LDG.E.64 R16, desc[UR8][R22.64+0x38] ;  /* 0x0000380816107981 */ /* 0x000ee6000c1e1b00 */
[----:B------:R-:W-:Y:S01]  /*07b0*/  DADD R12, R12, |R10| ;  /* 0x000000000c0c7229 */ /* 0x000fe2000000040a */
[----:B------:R-:W-:-:S07]  /*07c0*/  UIADD3 UR4, UPT, UPT, UR4, 0x8, URZ ;  /* 0x0000000804047890 */ /* 0x000fce000fffe0ff */
[----:B------:R-:W-:-:S08]  /*07d0*/  DADD R12, R12, |R8| ;  /* 0x000000000c0c7229 */ /* 0x000fd00000000408 */
[----:B------:R-:W-:-:S08]  /*07e0*/  DADD R12, R12, |R6| ;  /* 0x000000000c0c7229 */ /* 0x000fd00000000406 */
[----:B------:R-:W-:Y:S01]  /*07f0*/  DADD R12, R12, |R4| ;  /* 0x000000000c0c7229 */ /* 0x000fe20000000404 */
[----:B---3--:R2:W-:Y:S07]  /*0800*/  STG.E.64 desc[UR8][R2.64+0x38], R16 ;  /* 0x0000381002007986 */ /* 0x0085ee000c101b08 */
[----:B------:R-:W-:-:S11]  /*0810*/  DADD R12, R12, |R16| ;  /* 0x000000000c0c7229 */ /* 0x000fd60000000410 */
.L_x_15:
[----:B------:R-:W-:Y:S05]  /*0820*/  BRA.U !UP1, `(.L_x_14) ;  /* 0x0000000109e47547 */ /* 0x000fea000b800000 */
[----:B------:R-:W-:Y:S02]  /*0830*/  UISETP.GE.U32.AND UP0, UPT, UR6, 0x4, UPT ;  /* 0x000000040600788c */ /* 0x000fe4000bf06070 */
[----:B------:R-:W-:-:S04]  /*0840*/  ULOP3.LUT UR5, UR7, 0x3, URZ, 0xc0, !UPT ;  /* 0x0000000307057892 */ /* 0x000fc8000f8ec0ff */
[----:B------:R-:W-:-:S03]  /*0850*/  UISETP.NE.AND UP1, UPT, UR5, URZ, UPT ;  /* 0x000000ff0500728c */ /* 0x000fc6000bf25270 */
[----:B------:R-:W-:Y:S08]  /*0860*/  BRA.U !UP0, `(.L_x_16) ;  /* 0x0000000108707547 */ /* 0x000ff0000b800000 */
[----:B-12---:R-:W1:Y:S01]  /*0870*/  LDC.64 R2, c[0x0][0x388] ;  /* 0x0000e200ff027b82 */ /* 0x006e620000000a00 */
        /* <DEDUP_REMOVED lines=18> */
[----:B------:R-:W2:Y:S01]  /*09a0*/  LDG.E.64 R6, desc[UR8][R14.64+0x10] ;  /* 0x000010080e067981 */ /* 0x000ea2000c1e1b00 */
[----:B------:R-:W-:-:S03]  /*09b0*/  DADD R12, R12, |R2| ;  /* 0x000000000c0c7229 */ /* 0x000fc60000000402 */
[----:B--2---:R3:W-:Y:S04]  /*09c0*/  STG.E.64 desc[UR8][R16.64+0x10], R6 ;  /* 0x0000100610007986 */ /* 0x0047e8000c101b08 */
[----:B------:R-:W2:Y:S01]  /*09d0*/  LDG.E.64 R8, desc[UR8][R14.64+0x18] ;  /* 0x000018080e087981 */ /* 0x000ea2000c1e1b00 */
[----:B------:R-:W-:Y:S01]  /*09e0*/  DADD R12, R12, |R4| ;  /* 0x000000000c0c7229 */ /* 0x000fe20000000404 */
[----:B------:R-:W-:-:S07]  /*09f0*/  UIADD3 UR4, UPT, UPT, UR4, 0x4, URZ ;  /* 0x0000000404047890 */ /* 0x000fce000fffe0ff */
[----:B------:R-:W-:Y:S01]  /*0a00*/  DADD R12, R12, |R6| ;  /* 0x000000000c0c7229 */ /* 0x000fe20000000406 */
[----:B--2---:R3:W-:Y:S07]  /*0a10*/  STG.E.64 desc[UR8][R16.64+0x18], R8 ;  /* 0x0000180810007986 */ /* 0x0047ee000c101b08 */
[----:B------:R-:W-:-:S11]  /*0a20*/  DADD R12, R12, |R8| ;  /* 0x000000000c0c7229 */ /* 0x000fd60000000408 */
.L_x_16:
[----:B------:R-:W-:Y:S05]  /*0a30*/  BRA.U !UP1, `(.L_x_14) ;  /* 0x0000000109607547 */ /* 0x000fea000b800000 */
[----:B-123--:R-:W1:Y:S01]  /*0a40*/  LDC.64 R2, c[0x0][0x390] ;  /* 0x0000e400ff027b82 */ /* 0x00ee620000000a00 */
[----:B------:R-:W-:Y:S01]  /*0a50*/  VIADD R7, R21, UR4 ;  /* 0x0000000415077c36 */ /* 0x000fe20008000000 */
[----:B------:R-:W-:-:S06]  /*0a60*/  UIADD3 UR5, UPT, UPT, -UR5, URZ, URZ ;  /* 0x000000ff05057290 */ /* 0x000fcc000fffe1ff */
[----:B------:R-:W2:Y:S01]  /*0a70*/  LDC.64 R4, c[0x0][0x388] ;  /* 0x0000e200ff047b82 */ /* 0x000ea20000000a00 */
[----:B-1----:R-:W-:-:S04]  /*0a80*/  IMAD.WIDE.U32 R2, R7, 0x8, R2 ;  /* 0x0000000807027825 */ /* 0x002fc800078e0002 */
[----:B------:R-:W-:Y:S01]  /*0a90*/  IMAD.MOV.U32 R9, RZ, RZ, R3 ;  /* 0x000000ffff097224 */ /* 0x000fe200078e0003 */
[----:B------:R-:W-:Y:S01]  /*0aa0*/  MOV R8, R2 ;  /* 0x0000000200087202 */ /* 0x000fe20000000f00 */
[----:B--2---:R-:W-:-:S04]  /*0ab0*/  IMAD.WIDE.U32 R4, R7, 0x8, R4 ;  /* 0x0000000807047825 */ /* 0x004fc800078e0004 */
[----:B------:R-:W-:Y:S01]  /*0ac0*/  IMAD.MOV.U32 R6, RZ, RZ, R4 ;  /* 0x000000ffff067224 */ /* 0x000fe200078e0004 */
[----:B------:R-:W-:-:S07]  /*0ad0*/  MOV R7, R5 ;  /* 0x0000000500077202 */ /* 0x000fce0000000f00 */
.L_x_17:
[----:B----4-:R-:W-:Y:S02]  /*0ae0*/  IMAD.MOV.U32 R2, RZ, RZ, R6 ;  /* 0x000000ffff027224 */ /* 0x010fe400078e0006 */
[----:B------:R-:W-:-:S06]  /*0af0*/  IMAD.MOV.U32 R3, RZ, RZ, R7 ;  /* 0x000000ffff037224 */ /* 0x000fcc00078e0007 */
[----:B0-----:R-:W2:Y:S01]  /*0b00*/  LDG.E.64 R2, desc[UR8][R2.64] ;  /* 0x0000000802027981 */ /* 0x001ea2000c1e1b00 */
[----:B------:R-:W-:Y:S01]  /*0b10*/  MOV R4, R8 ;  /* 0x0000000800047202 */ /* 0x000fe20000000f00 */
[--C-:B------:R-:W-:Y:S01]  /*0b20*/  IMAD.MOV.U32 R5, RZ, RZ, R9.reuse ;  /* 0x000000ffff057224 */ /* 0x100fe200078e0009 */
[----:B------:R-:W-:Y:S01]  /*0b30*/  UIADD3 UR5, UPT, UPT, UR5, 0x1, URZ ;  /* 0x0000000105057890 */ /* 0x000fe2000fffe0ff */
[----:B------:R-:W-:Y:S02]  /*0b40*/  IADD3 R8, P0, PT, R8, 0x8, RZ ;  /* 0x0000000808087810 */ /* 0x000fe40007f1e0ff */
[----:B------:R-:W-:Y:S01]  /*0b50*/  IADD3 R6, P1, PT, R6, 0x8, RZ ;  /* 0x0000000806067810 */ /* 0x000fe20007f3e0ff */
[----:B------:R-:W-:Y:S02]  /*0b60*/  UISETP.NE.AND UP0, UPT, UR5, URZ, UPT ;  /* 0x000000ff0500728c */ /* 0x000fe4000bf05270 */
[----:B------:R-:W-:Y:S01]  /*0b70*/  IMAD.X R9, RZ, RZ, R9, P0 ;  /* 0x000000ffff097224 */ /* 0x000fe200000e0609 */
[----:B------:R-:W-:Y:S01]  /*0b80*/  IADD3.X R7, PT, PT, RZ, R7, RZ, P1, !PT ;  /* 0x00000007ff077210 */ /* 0x000fe20000ffe4ff */
[----:B--2---:R4:W-:Y:S01]  /*0b90*/  STG.E.64 desc[UR8][R4.64], R2 ;  /* 0x0000000204007986 */ /* 0x0049e2000c101b08 */
[----:B------:R-:W-:-:S04]  /*0ba0*/  DADD R12, |R2|, R12 ;  /* 0x00000000020c7229 */ /* 0x000fc8000000020c */
[----:B------:R-:W-:Y:S07]  /*0bb0*/  BRA.U UP0, `(.L_x_17) ;  /* 0xfffffffd00c87547 */ /* 0x000fee000b83ffff */
.L_x_14:
[----:B-1234-:R-:W1:Y:S01]  /*0bc0*/  LDC.64 R2, c[0x0][0x390] ;  /* 0x0000e400ff027b82 */ /* 0x01ee620000000a00 */
[----:B------:R-:W-:Y:S01]  /*0bd0*/  IMAD.IADD R21, R0, 0x1, R21 ;  /* 0x0000000100157824 */ /* 0x000fe200078e0215 */
[----:B------:R-:W-:-:S03]  /*0be0*/  DADD R12, R12, 2000 ;  /* 0x409f40000c0c7429 */ /* 0x000fc60000000000 */
[----:B-1----:R-:W-:-:S05]  /*0bf0*/  IMAD.WIDE.U32 R2, R21, 0x8, R2 ;  /* 0x0000000815027825 */ /* 0x002fca00078e0002 */
[----:B0-----:R-:W-:Y:S01]  /*0c00*/  STG.E.64 desc[UR8][R2.64], R12 ;  /* 0x0000000c02007986 */ /* 0x001fe2000c101b08 */
[----:B------:R-:W-:Y:S05]  /*0c10*/  EXIT ;  /* 0x000000000000794d */ /* 0x000fea0003800000 */
.L_x_18:
        /* <DEDUP_REMOVED lines=14> */
.L_x_53:


//--------------------- .text._Z4Dom1iPd          --------------------------
	.section	.text._Z4Dom1iPd,"ax",@progbits
	.align	128
        .global         _Z4Dom1iPd
        .type           _Z4Dom1iPd,@function
        .size           _Z4Dom1iPd,(.L_x_54 - _Z4Dom1iPd)
        .other          _Z4Dom1iPd,@"STO_CUDA_ENTRY STV_DEFAULT"
_Z4Dom1iPd:
.text._Z4Dom1iPd:
        /* <DEDUP_REMOVED lines=15> */
[----:B------:R-:W1:Y:S01]  /*00f0*/  LDC.64 R2, c[0x0][0x388] ;  /* 0x0000e200ff027b82 */ /* 0x000e620000000a00 */
[----:B------:R-:W-:Y:S01]  /*0100*/  ULOP3.LUT UR4, UR7, 0x7ffffff0, URZ, 0xc0, !UPT ;  /* 0x7ffffff007047892 */ /* 0x000fe2000f8ec0ff */
[----:B------:R-:W-:-:S03]  /*0110*/  CS2R R8, SRZ ;  /* 0x0000000000087805 */ /* 0x000fc6000001ff00 */
[----:B------:R-:W-:Y:S01]  /*0120*/  UIADD3 UR6, UPT, UPT, -UR4, URZ, URZ ;  /* 0x000000ff04067290 */ /* 0x000fe2000fffe1ff */
[----:B-1----:R-:W-:-:S03]  /*0130*/  IMAD.WIDE.U32 R2, R0, 0x8, R2 ;  /* 0x0000000800027825 */ /* 0x002fc600078e0002 */
[----:B------:R-:W-:-:S05]  /*0140*/  IADD3 R2, P0, PT, R2, 0x40, RZ ;  /* 0x0000004002027810 */ /* 0x000fca0007f1e0ff */
[----:B------:R-:W-:-:S08]  /*0150*/  IMAD.X R3, RZ, RZ, R3, P0 ;  /* 0x000000ffff037224 */ /* 0x000fd000000e0603 */
.L_x_20:
[----:B0-----:R-:W2:Y:S04]  /*0160*/  LDG.E.64 R10, desc[UR8][R2.64+-0x40] ;  /* 0xffffc008020a7981 */ /* 0x001ea8000c1e1b00 */
[----:B------:R-:W3:Y:S04]  /*0170*/  LDG.E.64 R26, desc[UR8][R2.64+-0x38] ;  /* 0xffffc808021a7981 */ /* 0x000ee8000c1e1b00 */
[----:B------:R-:W4:Y:S04]  /*0180*/  LDG.E.64 R24, desc[UR8][R2.64+-0x30] ;  /* 0xffffd00802187981 */ /* 0x000f28000c1e1b00 */
[----:B------:R-:W5:Y:S04]  /*0190*/  LDG.E.64 R22, desc[UR8][R2.64+-0x28] ;  /* 0xffffd80802167981 */ /* 0x000f68000c1e1b00 */
[----:B------:R-:W5:Y:S04]  /*01a0*/  LDG.E.64 R18, desc[UR8][R2.64+-0x20] ;  /* 0xffffe00802127981 */ /* 0x000f68000c1e1b00 */
[----:B------:R-:W5:Y:S04]  /*01b0*/  LDG.E.64 R6, desc[UR8][R2.64+-0x18] ;  /* 0xffffe80802067981 */ /* 0x000f68000c1e1b00 */
[----:B------:R-:W5:Y:S04]  /*01c0*/  LDG.E.64 R4, desc[UR8][R2.64+-0x10] ;  /* 0xfffff00802047981 */ /* 0x000f68000c1e1b00 */
[----:B------:R-:W5:Y:S04]  /*01d0*/  LDG.E.64 R16, desc[UR8][R2.64+-0x8] ;  /* 0xfffff80802107981 */ /* 0x000f68000c1e1b00 */
[----:B------:R-:W5:Y:S04]  /*01e0*/  LDG.E.64 R14, desc[UR8][R2.64] ;  /* 0x00000008020e7981 */ /* 0x000f68000c1e1b00 */
[----:B------:R-:W5:Y:S01]  /*01f0*/  LDG.E.64 R12, desc[UR8][R2.64+0x8] ;  /* 0x00000808020c7981 */ /* 0x000f62000c1e1b00 */
[----:B--2---:R-:W-:-:S03]  /*0200*/  DADD R8, |R10|, R8 ;  /* 0x000000000a087229 */ /* 0x004fc60000000208 */
[----:B------:R-:W2:Y:S05]  /*0210*/  LDG.E.64 R10, desc[UR8][R2.64+0x10] ;  /* 0x00001008020a7981 */ /* 0x000eaa000c1e1b00 */
[----:B---3--:R-:W-:Y:S02]  /*0220*/  DADD R26, R8, |R26| ;  /* 0x00000000081a7229 */ /* 0x008fe4000000041a */
[----:B------:R-:W3:Y:S06]  /*0230*/  LDG.E.64 R8, desc[UR8][R2.64+0x18] ;  /* 0x0000180802087981 */ /* 0x000eec000c1e1b00 */
[----:B----4-:R-:W-:Y:S01]  /*0240*/  DADD R26, R26, |R24| ;  /* 0x000000001a1a7229 */ /* 0x010fe20000000418 */
[----:B------:R-:W4:Y:S07]  /*0250*/  LDG.E.64 R24, desc[UR8][R2.64+0x20] ;  /* 0x0000200802187981 */ /* 0x000f2e000c1e1b00 */
[----:B-----5:R-:W-:Y:S01]  /*0260*/  DADD R26, R26, |R22| ;  /* 0x000000001a1a7229 */ /* 0x020fe20000000416 */
[----:B------:R-:W5:Y:S07]  /*0270*/  LDG.E.64 R22, desc[UR8][R2.64+0x28] ;  /* 0x0000280802167981 */ /* 0x000f6e000c1e1b00 */
[----:B------:R-:W-:Y:S01]  /*0280*/  DADD R26, R26, |R18| ;  /* 0x000000001a1a7229 */ /* 0x000fe20000000412 */
[----:B------:R-:W5:Y:S07]  /*0290*/  LDG.E.64 R18, desc[UR8][R2.64+0x30] ;  /* 0x0000300802127981 */ /* 0x000f6e000c1e1b00 */
[----:B------:R-:W-:Y:S01]  /*02a0*/  DADD R26, R26, |R6| ;  /* 0x000000001a1a7229 */ /* 0x000fe20000000406 */
[----:B------:R0:W5:Y:S01]  /*02b0*/  LDG.E.64 R6, desc[UR8][R2.64+0x38] ;  /* 0x0000380802067981 */ /* 0x000162000c1e1b00 */
[----:B------:R-:W-:-:S04]  /*02c0*/  UIADD3 UR6, UPT, UPT, UR6, 0x10, URZ ;  /* 0x0000001006067890 */ /* 0x000fc8000fffe0ff */
[----:B------:R-:W-:Y:S02]  /*02d0*/  UISETP.NE.AND UP0, UPT, UR6, URZ, UPT ;  /* 0x000000ff0600728c */ /* 0x000fe4000bf05270 */
[----:B------:R-:W-:Y:S01]  /*02e0*/  DADD R4, R26, |R4| ;  /* 0x000000001a047229 */ /* 0x000fe20000000404 */
[----:B0-----:R-:W-:-:S07]  /*02f0*/  IADD3 R2, P0, PT, R2, 0x80, RZ ;  /* 0x0000008002027810 */ /* 0x001fce0007f1e0ff */
[----:B------:R-:W-:Y:S01]  /*0300*/  DADD R4, R4, |R16| ;  /* 0x0000000004047229 */ /* 0x000fe20000000410 */
[----:B------:R-:W-:-:S07]  /*0310*/  IMAD.X R3, RZ, RZ, R3, P0 ;  /* 0x000000ffff037224 */ /* 0x000fce00000e0603 */
[----:B------:R-:W-:-:S08]  /*0320*/  DADD R4, R4, |R14| ;  /* 0x0000000004047229 */ /* 0x000fd0000000040e */
[----:B------:R-:W-:-:S08]  /*0330*/  DADD R4, R4, |R12| ;  /* 0x0000000004047229 */ /* 0x000fd0000000040c */
[----:B--2---:R-:W-:-:S08]  /*0340*/  DADD R4, R4, |R10| ;  /* 0x0000000004047229 */ /* 0x004fd0000000040a */
[----:B---3--:R-:W-:-:S08]  /*0350*/  DADD R4, R4, |R8| ;  /* 0x0000000004047229 */ /* 0x008fd00000000408 */
[----:B----4-:R-:W-:-:S08]  /*0360*/  DADD R4, R4, |R24| ;  /* 0x0000000004047229 */ /* 0x010fd00000000418 */
[----:B-----5:R-:W-:-:S08]  /*0370*/  DADD R4, R4, |R22| ;  /* 0x0000000004047229 */ /* 0x020fd00000000416 */
[----:B------:R-:W-:-:S08]  /*0380*/  DADD R4, R4, |R18| ;  /* 0x0000000004047229 */ /* 0x000fd00000000412 */
[----:B------:R-:W-:Y:S01]  /*0390*/  DADD R8, R4, |R6| ;  /* 0x0000000004087229 */ /* 0x000fe20000000406 */
[----:B------:R-:W-:Y:S10]  /*03a0*/  BRA.U UP0, `(.L_x_20) ;  /* 0xfffffffd006c7547 */ /* 0x000ff4000b83ffff */
.L_x_19:
[----:B------:R-:W-:-:S09]  /*03b0*/  UISETP.NE.AND UP0, UPT, UR5, URZ, UPT ;  /* 0x000000ff0500728c */ /* 0x000fd2000bf05270 */
[----:B------:R-:W-:Y:S05]  /*03c0*/  BRA.U !UP0, `(.L_x_21) ;  /* 0x00000005080c7547 */ /* 0x000fea000b800000 */
[----:B------:R-:W-:Y:S02]  /*03d0*/  UISETP.GE.U32.AND UP0, UPT, UR5, 0x8, UPT ;  /* 0x000000080500788c */ /* 0x000fe4000bf06070 */
[----:B------:R-:W-:-:S04]  /*03e0*/  ULOP3.LUT UR6, UR7, 0x7, URZ, 0xc0, !UPT ;  /* 0x0000000707067892 */ /* 0x000fc8000f8ec0ff */
[----:B------:R-:W-:-:S03]  /*03f0*/  UISETP.NE.AND UP1, UPT, UR6, URZ, UPT ;  /* 0x000000ff0600728c */ /* 0x000fc6000bf25270 */
[----:B------:R-:W-:Y:S08]  /*0400*/  BRA.U !UP0, `(.L_x_22) ;  /* 0x0000000108647547 */ /* 0x000ff0000b800000 */
[----:B------:R-:W1:Y:S01]  /*0410*/  LDC.64 R14, c[0x0][0x388] ;  /* 0x0000e200ff0e7b82 */ /* 0x000e620000000a00 */
[----:B------:R-:W2:Y:S01]  /*0420*/  LDCU.64 UR10, c[0x0][0x388] ;  /* 0x00007100ff0a77ac */ /* 0x000ea20008000a00 */
[C---:B------:R-:W-:Y:S02]  /*0430*/  IADD3 R3, PT, PT, R0.reuse, UR4, RZ ;  /* 0x0000000400037c10 */ /* 0x040fe4000fffe0ff */
[----:B------:R-:W-:-:S03]  /*0440*/  IADD3 R2, P0, PT, R0, UR4, RZ ;  /* 0x0000000400027c10 */ /* 0x000fc6000ff1e0ff */
[----:B-1----:R-:W-:-:S04]  /*0450*/  IMAD.WIDE.U32 R14, R3, 0x8, R14 ;  /* 0x00000008030e7825 */ /* 0x002fc800078e000e */
[----:B------:R-:W-:Y:S01]  /*0460*/  IMAD.X R3, RZ, RZ, RZ, P0 ;  /* 0x000000ffff037224 */ /* 0x000fe200000e06ff */
[C---:B--2---:R-:W-:Y:S01]  /*0470*/  LEA R16, P0, R2.reuse, UR10, 0x3 ;  /* 0x0000000a02107c11 */ /* 0x044fe2000f8018ff */
[----:B0-----:R-:W2:Y:S03]  /*0480*/  LDG.E.64 R14, desc[UR8][R14.64] ;  /* 0x000000080e0e7981 */ /* 0x001ea6000c1e1b00 */
[----:B------:R-:W-:-:S05]  /*0490*/  LEA.HI.X R17, R2, UR11, R3, 0x3, P0 ;  /* 0x0000000b02117c11 */ /* 0x000fca00080f1c03 */
[----:B------:R-:W3:Y:S04]  /*04a0*/  LDG.E.64 R18, desc[UR8][R16.64+0x8] ;  /* 0x0000080810127981 */ /* 0x000ee8000c1e1b00 */
[----:B------:R-:W4:Y:S04]  /*04b0*/  LDG.E.64 R22, desc[UR8][R16.64+0x10] ;  /* 0x0000100810167981 */ /* 0x000f28000c1e1b00 */
[----:B------:R-:W5:Y:S04]  /*04c0*/  LDG.E.64 R10, desc[UR8][R16.64+0x18] ;  /* 0x00001808100a7981 */ /* 0x000f68000c1e1b00 */
[----:B------:R-:W5:Y:S04]  /*04d0*/  LDG.E.64 R6, desc[UR8][R16.64+0x20] ;  /* 0x0000200810067981 */ /* 0x000f68000c1e1b00 */
[----:B------:R-:W5:Y:S04]  /*04e0*/  LDG.E.64 R4, desc[UR8][R16.64+0x28] ;  /* 0x0000280810047981 */ /* 0x000f68000c1e1b00 */
[----:B------:R-:W5:Y:S04]  /*04f0*/  LDG.E.64 R2, desc[UR8][R16.64+0x30] ;  /* 0x0000300810027981 */ /* 0x000f68000c1e1b00 */
[----:B------:R-:W5:Y:S01]  /*0500*/  LDG.E.64 R12, desc[UR8][R16.64+0x38] ;  /* 0x00003808100c7981 */ /* 0x000f62000c1e1b00 */
[----:B------:R-:W-:Y:S01]  /*0510*/  UIADD3 UR4, UPT, UPT, UR4, 0x8, URZ ;  /* 0x0000000804047890 */ /* 0x000fe2000fffe0ff */
[----:B--2---:R-:W-:-:S08]  /*0520*/  DADD R8, R8, |R14| ;  /* 0x0000000008087229 */ /* 0x004fd0000000040e */
[----:B---3--:R-:W-:-:S08]  /*0530*/  DADD R8, R8, |R18| ;  /* 0x0000000008087229 */ /* 0x008fd00000000412 */
[----:B----4-:R-:W-:-:S08]  /*0540*/  DADD R8, R8, |R22| ;  /* 0x0000000008087229 */ /* 0x010fd00000000416 */
[----:B-----5:R-:W-:-:S08]  /*0550*/  DADD R8, R8, |R10| ;  /* 0x0000000008087229 */ /* 0x020fd0000000040a */
[----:B------:R-:W-:-:S08]  /*0560*/  DADD R6, R8, |R6| ;  /* 0x0000000008067229 */ /* 0x000fd00000000406 */
[----:B------:R-:W-:-:S08]  /*0570*/  DADD R4, R6, |R4| ;  /* 0x0000000006047229 */ /* 0x000fd00000000404 */
[----:B------:R-:W-:-:S08]  /*0580*/  DADD R2, R4, |R2| ;  /* 0x0000000004027229 */ /* 0x000fd00000000402 */
[----:B------:R-:W-:-:S11]  /*0590*/  DADD R8, R2, |R12| ;  /* 0x0000000002087229 */ /* 0x000fd6000000040c */
.L_x_22:
[----:B------:R-:W-:Y:S05]  /*05a0*/  BRA.U !UP1, `(.L_x_21) ;  /* 0x0000000109947547 */ /* 0x000fea000b800000 */
[----:B------:R-:W-:Y:S02]  /*05b0*/  UISETP.GE.U32.AND UP0, UPT, UR6, 0x4, UPT ;  /* 0x000000040600788c */ /* 0x000fe4000bf06070 */
[----:B------:R-:W-:-:S04]  /*05c0*/  ULOP3.LUT UR5, UR7, 0x3, URZ, 0xc0, !UPT ;  /* 0x0000000307057892 */ /* 0x000fc8000f8ec0ff */
[----:B------:R-:W-:-:S03]  /*05d0*/  UISETP.NE.AND UP1, UPT, UR5, URZ, UPT ;  /* 0x000000ff0500728c */ /* 0x000fc6000bf25270 */
[----:B------:R-:W-:Y:S08]  /*05e0*/  BRA.U !UP0, `(.L_x_23) ;  /* 0x0000000108447547 */ /* 0x000ff0000b800000 */
[----:B------:R-:W1:Y:S01]  /*05f0*/  LDC.64 R2, c[0x0][0x388] ;  /* 0x0000e200ff027b82 */ /* 0x000e620000000a00 */
[----:B------:R-:W2:Y:S01]  /*0600*/  LDCU.64 UR10, c[0x0][0x388] ;  /* 0x00007100ff0a77ac */ /* 0x000ea20008000a00 */
[C---:B------:R-:W-:Y:S01]  /*0610*/  VIADD R5, R0.reuse, UR4 ;  /* 0x0000000400057c36 */ /* 0x040fe20008000000 */
[----:B------:R-:W-:-:S03]  /*0620*/  IADD3 R6, P0, PT, R0, UR4, RZ ;  /* 0x0000000400067c10 */ /* 0x000fc6000ff1e0ff */
[----:B-1----:R-:W-:Y:S01]  /*0630*/  IMAD.WIDE.U32 R2, R5, 0x8, R2 ;  /* 0x0000000805027825 */ /* 0x002fe200078e0002 */
[----:B------:R-:W-:Y:S02]  /*0640*/  IADD3.X R5, PT, PT, RZ, RZ, RZ, P0, !PT ;  /* 0x000000ffff057210 */ /* 0x000fe400007fe4ff */
[----:B--2---:R-:W-:-:S03]  /*0650*/  LEA R4, P0, R6, UR10, 0x3 ;  /* 0x0000000a06047c11 */ /* 0x004fc6000f8018ff */
[----:B0-----:R-:W2:Y:S01]  /*0660*/  LDG.E.64 R2, desc[UR8][R2.64] ;  /* 0x0000000802027981 */ /* 0x001ea2000c1e1b00 */
[----:B------:R-:W-:-:S05]  /*0670*/  LEA.HI.X R5, R6, UR11, R5, 0x3, P0 ;  /* 0x0000000b06057c11 */ /* 0x000fca00080f1c05 */
[----:B------:R-:W3:Y:S04]  /*0680*/  LDG.E.64 R6, desc[UR8][R4.64+0x8] ;  /* 0x0000080804067981 */ /* 0x000ee8000c1e1b00 */
[----:B------:R-:W4:Y:S04]  /*0690*/  LDG.E.64 R10, desc[UR8][R4.64+0x10] ;  /* 0x00001008040a7981 */ /* 0x000f28000c1e1b00 */
[----:B------:R-:W5:Y:S01]  /*06a0*/  LDG.E.64 R12, desc[UR8][R4.64+0x18] ;  /* 0x00001808040c7981 */ /* 0x000f62000c1e1b00 */
[----:B------:R-:W-:Y:S01]  /*06b0*/  UIADD3 UR4, UPT, UPT, UR4, 0x4, URZ ;  /* 0x0000000404047890 */ /* 0x000fe2000fffe0ff */
[----:B--2---:R-:W-:-:S08]  /*06c0*/  DADD R8, R8, |R2| ;  /* 0x0000000008087229 */ /* 0x004fd00000000402 */
[----:B---3--:R-:W-:-:S08]  /*06d0*/  DADD R6, R8, |R6| ;  /* 0x0000000008067229 */ /* 0x008fd00000000406 */
[----:B----4-:R-:W-:-:S08]  /*06e0*/  DADD R6, R6, |R10| ;  /* 0x0000000006067229 */ /* 0x010fd0000000040a */
[----:B-----5:R-:W-:-:S11]  /*06f0*/  DADD R8, R6, |R12| ;  /* 0x0000000006087229 */ /* 0x020fd6000000040c */
.L_x_23:
[----:B------:R-:W-:Y:S05]  /*0700*/  BRA.U !UP1, `(.L_x_21) ;  /* 0x00000001093c7547 */ /* 0x000fea000b800000 */
[----:B------:R-:W1:Y:S01]  /*0710*/  LDC.64 R2, c[0x0][0x388] ;  /* 0x0000e200ff027b82 */ /* 0x000e620000000a00 */
[----:B------:R-:W-:Y:S01]  /*0720*/  VIADD R5, R0, UR4 ;  /* 0x0000000400057c36 */ /* 0x000fe20008000000 */
[----:B------:R-:W-:-:S03]  /*0730*/  UIADD3 UR5, UPT, UPT, -UR5, URZ, URZ ;  /* 0x000000ff05057290 */ /* 0x000fc6000fffe1ff */
[----:B-1----:R-:W-:-:S04]  /*0740*/  IMAD.WIDE.U32 R2, R5, 0x8, R2 ;  /* 0x0000000805027825 */ /* 0x002fc800078e0002 */
[----:B------:R-:W-:Y:S01]  /*0750*/  IMAD.MOV.U32 R4, RZ, RZ, R2 ;  /* 0x000000ffff047224 */ /* 0x000fe200078e0002 */
[----:B------:R-:W-:-:S07]  /*0760*/  MOV R5, R3 ;  /* 0x0000000300057202 */ /* 0x000fce0000000f00 */
.L_x_24:
[----:B------:R-:W-:Y:S01]  /*0770*/  IMAD.MOV.U32 R2, RZ, RZ, R4 ;  /* 0x000000ffff027224 */ /* 0x000fe200078e0004 */
[----:B------:R-:W-:-:S06]  /*0780*/  MOV R3, R5 ;  /* 0x0000000500037202 */ /* 0x000fcc0000000f00 */
[----:B0-----:R-:W2:Y:S01]  /*0790*/  LDG.E.64 R2, desc[UR8][R2.64] ;  /* 0x0000000802027981 */ /* 0x001ea2000c1e1b00 */
[----:B------:R-:W-:Y:S01]  /*07a0*/  UIADD3 UR5, UPT, UPT, UR5, 0x1, URZ ;  /* 0x0000000105057890 */ /* 0x000fe2000fffe0ff */
[----:B------:R-:W-:-:S03]  /*07b0*/  IADD3 R4, P0, PT, R4, 0x8, RZ ;  /* 0x0000000804047810 */ /* 0x000fc60007f1e0ff */
[----:B------:R-:W-:Y:S02]  /*07c0*/  UISETP.NE.AND UP0, UPT, UR5, URZ, UPT ;  /* 0x000000ff0500728c */ /* 0x000fe4000bf05270 */
[----:B------:R-:W-:Y:S01]  /*07d0*/  IMAD.X R5, RZ, RZ, R5, P0 ;  /* 0x000000ffff057224 */ /* 0x000fe200000e0605 */
[----:B--2---:R-:W-:-:S06]  /*07e0*/  DADD R8, |R2|, R8 ;  /* 0x0000000002087229 */ /* 0x004fcc0000000208 */
[----:B------:R-:W-:Y:S05]  /*07f0*/  BRA.U UP0, `(.L_x_24) ;  /* 0xfffffffd00dc7547 */ /* 0x000fea000b83ffff */
.L_x_21:
[----:B------:R-:W1:Y:S01]  /*0800*/  LDC.64 R2, c[0x0][0x388] ;  /* 0x0000e200ff027b82 */ /* 0x000e620000000a00 */
[----:B------:R-:W-:Y:S01]  /*0810*/  IADD3 R21, PT, PT, R21, R0, RZ ;  /* 0x0000000015157210 */ /* 0x000fe20007ffe0ff */
[----:B------:R-:W-:-:S04]  /*0820*/  DADD R8, R8, 2000 ;  /* 0x409f400008087429 */ /* 0x000fc80000000000 */
[----:B-1----:R-:W-:-:S05]  /*0830*/  IMAD.WIDE.U32 R2, R21, 0x8, R2 ;  /* 0x0000000815027825 */ /* 0x002fca00078e0002 */
[----:B0-----:R-:W-:Y:S01]  /*0840*/  STG.E.64 desc[UR8][R2.64], R8 ;  /* 0x0000000802007986 */ /* 0x001fe2000c101b08 */
[----:B------:R-:W-:Y:S05]  /*0850*/  EXIT ;  /* 0x000000000000794d */ /* 0x000fea0003800000 */
.L_x_25:
        /* <DEDUP_REMOVED lines=10> */
.L_x_54:


//--------------------- .text._Z3DOTiiiiiPdS_S_   --------------------------
	.section	.text._Z3DOTiiiiiPdS_S_,"ax",@progbits
	.align	128
        .global         _Z3DOTiiiiiPdS_S_
        .type           _Z3DOTiiiiiPdS_S_,@function
        .size           _Z3DOTiiiiiPdS_S_,(.L_x_55 - _Z3DOTiiiiiPdS_S_)
        .other          _Z3DOTiiiiiPdS_S_,@"STO_CUDA_ENTRY STV_DEFAULT"
_Z3DOTiiiiiPdS_S_:
.text._Z3DOTiiiiiPdS_S_:
[----:B------:R-:W-:Y:S01]  /*0000*/  LDC R1, c[0x0][0x37c] ;  /* 0x0000df00ff017b82 */ /* 0x000fe20000000800 */
[----:B------:R-:W0:Y:S01]  /*0010*/  S2R R3, SR_TID.Y ;  /* 0x0000000000037919 */ /* 0x000e220000002200 */
[----:B------:R-:W1:Y:S06]  /*0020*/  LDCU UR4, c[0x0][0x360] ;  /* 0x00006c00ff0477ac */ /* 0x000e6c0008000800 */
[----:B------:R-:W2:Y:S01]  /*0030*/  LDC R0, c[0x0][0x388] ;  /* 0x0000e200ff007b82 */ /* 0x000ea20000000800 */
[----:B------:R-:W0:Y:S01]  /*0040*/  S2R R6, SR_CTAID.Y ;  /* 0x0000000000067919 */ /* 0x000e220000002600 */
[----:B------:R-:W0:Y:S01]  /*0050*/  LDCU UR5, c[0x0][0x364] ;  /* 0x00006c80ff0577ac */ /* 0x000e220008000800 */
[----:B------:R-:W1:Y:S05]  /*0060*/  S2R R5, SR_TID.X ;  /* 0x0000000000057919 */ /* 0x000e6a0000002100 */
[----:B------:R-:W3:Y:S01]  /*0070*/  LDC R2, c[0x0][0x390] ;  /* 0x0000e400ff027b82 */ /* 0x000ee20000000800 */
[----:B------:R-:W1:Y:S01]  /*0080*/  S2R R4, SR_CTAID.X ;  /* 0x0000000000047919 */ /* 0x000e620000002500 */
[----:B0-----:R-:W-:-:S05]  /*0090*/  IMAD R3, R6, UR5, R3 ;  /* 0x0000000506037c24 */ /* 0x001fca000f8e0203 */
[----:B--2---:R-:W-:Y:S01]  /*00a0*/  ISETP.GE.U32.AND P0, PT, R3, R0, PT ;  /* 0x000000000300720c */ /* 0x004fe20003f06070 */
[----:B-1----:R-:W-:-:S05]  /*00b0*/  IMAD R5, R4, UR4, R5 ;  /* 0x0000000404057c24 */ /* 0x002fca000f8e0205 */
[----:B---3--:R-:W-:-:S13]  /*00c0*/  ISETP.GE.U32.OR P0, PT, R5, R2, P0 ;  /* 0x000000020500720c */ /* 0x008fda0000706470 */
[----:B------:R-:W-:Y:S05]  /*00d0*/  @P0 EXIT ;  /* 0x000000000000094d */ /* 0x000fea0003800000 */
[----:B------:R-:W0:Y:S01]  /*00e0*/  LDC R4, c[0x0][0x38c] ;  /* 0x0000e300ff047b82 */ /* 0x000e220000000800 */
[----:B------:R-:W1:Y:S01]  /*00f0*/  LDCU.64 UR4, c[0x0][0x358] ;  /* 0x00006b00ff0477ac */ /* 0x000e620008000a00 */
[----:B------:R-:W-:Y:S02]  /*0100*/  CS2R R18, SRZ ;  /* 0x0000000000127805 */ /* 0x000fe4000001ff00 */
[----:B0-----:R-:W-:-:S13]  /*0110*/  ISETP.GE.AND P0, PT, R4, 0x1, PT ;  /* 0x000000010400780c */ /* 0x001fda0003f06270 */
[----:B-1----:R-:W-:Y:S05]  /*0120*/  @!P0 BRA `(.L_x_26) ;  /* 0x0000000c00388947 */ /* 0x002fea0003800000 */
[C---:B------:R-:W-:Y:S01]  /*0130*/  ISETP.GE.U32.AND P1, PT, R4.reuse, 0x8, PT ;  /* 0x000000080400780c */ /* 0x040fe20003f26070 */
[----:B------:R-:W-:Y:S01]  /*0140*/  HFMA2 R8, -RZ, RZ, 0, 0 ;  /* 0x00000000ff087431 */ /* 0x000fe200000001ff */
[----:B------:R-:W-:Y:S02]  /*0150*/  LOP3.LUT R6, R4, 0x7, RZ, 0xc0, !PT ;  /* 0x0000000704067812 */ /* 0x000fe400078ec0ff */
[----:B------:R-:W-:Y:S02]  /*0160*/  CS2R R18, SRZ ;  /* 0x0000000000127805 */ /* 0x000fe4000001ff00 */
[----:B------:R-:W-:-:S07]  /*0170*/  ISETP.NE.AND P0, PT, R6, RZ, PT ;  /* 0x000000ff0600720c */ /* 0x000fce0003f05270 */
[----:B------:R-:W-:Y:S06]  /*0180*/  @!P1 BRA `(.L_x_27) ;  /* 0x0000000400949947 */ /* 0x000fec0003800000 */
[----:B------:R-:W0:Y:S01]  /*0190*/  LDCU.64 UR6, c[0x0][0x380] ;  /* 0x00007000ff0677ac */ /* 0x000e220008000a00 */
[----:B------:R-:W-:Y:S01]  /*01a0*/  LOP3.LUT R8, R4, 0x7ffffff8, RZ, 0xc0, !PT ;  /* 0x7ffffff804087812 */ /* 0x000fe200078ec0ff */
[-C--:B------:R-:W-:Y:S01]  /*01b0*/  IMAD R20, R5, R4.reuse, 0x3 ;  /* 0x0000000305147424 */ /* 0x080fe200078e0204 */
[----:B------:R-:W-:Y:S01]  /*01c0*/  MOV R23, R3 ;  /* 0x0000000300177202 */ /* 0x000fe20000000f00 */
[----:B------:R-:W-:Y:S01]  /*01d0*/  IMAD R21, R3, R4, 0x3 ;  /* 0x0000000303157424 */ /* 0x000fe200078e0204 */
[----:B------:R-:W-:Y:S01]  /*01e0*/  CS2R R18, SRZ ;  /* 0x0000000000127805 */ /* 0x000fe2000001ff00 */
[----:B------:R-:W-:Y:S01]  /*01f0*/  IMAD.MOV.U32 R7, RZ, RZ, R5 ;  /* 0x000000ffff077224 */ /* 0x000fe200078e0005 */
[----:B------:R-:W-:Y:S02]  /*0200*/  IADD3 R9, PT, PT, -R8, RZ, RZ ;  /* 0x000000ff08097210 */ /* 0x000fe40007ffe1ff */
[----:B0-----:R-:W-:Y:S02]  /*0210*/  ISETP.NE.AND P1, PT, RZ, UR7, PT ;  /* 0x00000007ff007c0c */ /* 0x001fe4000bf25270 */
[----:B------:R-:W-:-:S13]  /*0220*/  ISETP.NE.AND P2, PT, RZ, UR6, PT ;  /* 0x00000006ff007c0c */ /* 0x000fda000bf45270 */
.L_x_28:
[----:B------:R-:W0:Y:S01]  /*0230*/  LDC.64 R12, c[0x0][0x398] ;  /* 0x0000e600ff0c7b82 */ /* 0x000e220000000a00 */
[----:B------:R-:W-:Y:S01]  /*0240*/  VIADD R14, R21, 0xfffffffd ;  /* 0xfffffffd150e7836 */ /* 0x000fe20000000000 */
[----:B------:R-:W-:-:S04]  /*0250*/  IADD3 R16, PT, PT, R20, -0x3, RZ ;  /* 0xfffffffd14107810 */ /* 0x000fc80007ffe0ff */
[----:B------:R-:W-:Y:S02]  /*0260*/  SEL R15, R14, R23, !P2 ;  /* 0x000000170e0f7207 */ /* 0x000fe40005000000 */
[----:B------:R-:W1:Y:S01]  /*0270*/  LDC.64 R10, c[0x0][0x3a0] ;  /* 0x0000e800ff0a7b82 */ /* 0x000e620000000a00 */
[----:B------:R-:W-:Y:S02]  /*0280*/  SEL R17, R7, R16, !P1 ;  /* 0x0000001007117207 */ /* 0x000fe40004800000 */
[----:B0-----:R-:W-:-:S06]  /*0290*/  IMAD.WIDE R14, R15, 0x8, R12 ;  /* 0x000000080f0e7825 */ /* 0x001fcc00078e020c */
[----:B------:R-:W2:Y:S01]  /*02a0*/  LDG.E.64 R14, desc[UR4][R14.64] ;  /* 0x000000040e0e7981 */ /* 0x000ea2000c1e1b00 */
[----:B-1----:R-:W-:-:S06]  /*02b0*/  IMAD.WIDE R16, R17, 0x8, R10 ;  /* 0x0000000811107825 */ /* 0x002fcc00078e020a */
[----:B------:R-:W2:Y:S01]  /*02c0*/  LDG.E.64 R16, desc[UR4][R16.64] ;  /* 0x0000000410107981 */ /* 0x000ea2000c1e1b00 */
[----:B------:R-:W-:Y:S01]  /*02d0*/  VIADD R22, R21, 0xfffffffe ;  /* 0xfffffffe15167836 */ /* 0x000fe20000000000 */
[----:B------:R-:W-:Y:S02]  /*02e0*/  IADD3 R29, PT, PT, R23, R0, RZ ;  /* 0x00000000171d7210 */ /* 0x000fe40007ffe0ff */
[----:B------:R-:W-:Y:S01]  /*02f0*/  IADD3 R27, PT, PT, R7, R2, RZ ;  /* 0x00000002071b7210 */ /* 0x000fe20007ffe0ff */
[----:B--2---:R-:W-:Y:S01]  /*0300*/  DFMA R16, R14, R16, R18 ;  /* 0x000000100e10722b */ /* 0x004fe20000000012 */
[----:B------:R-:W-:Y:S01]  /*0310*/  VIADD R18, R20, 0xfffffffe ;  /* 0xfffffffe14127836 */ /* 0x000fe20000000000 */
[----:B------:R-:W-:-:S04]  /*0320*/  SEL R19, R22, R29, !P2 ;  /* 0x0000001d16137207 */ /* 0x000fc80005000000 */
[----:B------:R-:W-:Y:S01]  /*0330*/  SEL R25, R27, R18, !P1 ;  /* 0x000000121b197207 */ /* 0x000fe20004800000 */
[----:B------:R-:W-:-:S04]  /*0340*/  IMAD.WIDE R14, R19, 0x8, R12 ;  /* 0x00000008130e7825 */ /* 0x000fc800078e020c */
[----:B------:R-:W-:Y:S02]  /*0350*/  IMAD.WIDE R24, R25, 0x8, R10 ;  /* 0x0000000819187825 */ /* 0x000fe400078e020a */
[----:B------:R-:W2:Y:S04]  /*0360*/  LDG.E.64 R14, desc[UR4][R14.64] ;  /* 0x000000040e0e7981 */ /* 0x000ea8000c1e1b00 */
[----:B------:R0:W2:Y:S01]  /*0370*/  LDG.E.64 R18, desc[UR4][R24.64] ;  /* 0x0000000418127981 */ /* 0x0000a2000c1e1b00 */
[----:B------:R-:W-:Y:S01]  /*0380*/  IMAD.IADD R22, R29, 0x1, R0 ;  /* 0x000000011d167824 */ /* 0x000fe200078e0200 */
[----:B0-----:R-:W-:Y:S01]  /*0390*/  IADD3 R25, PT, PT, R27, R2, RZ ;  /* 0x000000021b197210 */ /* 0x001fe20007ffe0ff */
[----:B--2---:R-:W-:Y:S01]  /*03a0*/  DFMA R18, R14, R18, R16 ;  /* 0x000000120e12722b */ /* 0x004fe20000000010 */
[----:B------:R-:W-:Y:S01]  /*03b0*/  VIADD R17, R21, 0xffffffff ;  /* 0xffffffff15117836 */ /* 0x000fe20000000000 */
[----:B------:R-:W-:-:S04]  /*03c0*/  IADD3 R16, PT, PT, R20, -0x1, RZ ;  /* 0xffffffff14107810 */ /* 0x000fc80007ffe0ff */
[----:B------:R-:W-:Y:S02]  /*03d0*/  SEL R17, R17, R22, !P2 ;  /* 0x0000001611117207 */ /* 0x000fe40005000000 */
[----:B------:R-:W-:-:S03]  /*03e0*/  SEL R27, R25, R16, !P1 ;  /* 0x00000010191b7207 */ /* 0x000fc60004800000 */
[----:B------:R-:W-:-:S04]  /*03f0*/  IMAD.WIDE R28, R17, 0x8, R12 ;  /* 0x00000008111c7825 */ /* 0x000fc800078e020c */
[----:B------:R-:W-:Y:S01]  /*0400*/  IMAD.WIDE R26, R27, 0x8, R10 ;  /* 0x000000081b1a7825 */ /* 0x000fe200078e020a */
[----:B------:R-:W2:Y:S04]  /*0410*/  LDG.E.64 R16, desc[UR4][R28.64] ;  /* 0x000000041c107981 */ /* 0x000ea8000c1e1b00 */
[----:B------:R-:W2:Y:S01]  /*0420*/  LDG.E.64 R14, desc[UR4][R26.64] ;  /* 0x000000041a0e7981 */ /* 0x000ea2000c1e1b00 */
[----:B------:R-:W-:Y:S01]  /*0430*/  IMAD.IADD R22, R22, 0x1, R0 ;  /* 0x0000000116167824 */ /* 0x000fe200078e0200 */
[----:B------:R-:W-:Y:S01]  /*0440*/  IADD3 R25, PT, PT, R25, R2, RZ ;  /* 0x0000000219197210 */ /* 0x000fe20007ffe0ff */
[----:B--2---:R-:W-:-:S03]  /*0450*/  DFMA R14, R16, R14, R18 ;  /* 0x0000000e100e722b */ /* 0x004fc60000000012 */
[----:B------:R-:W-:Y:S02]  /*0460*/  SEL R19, R21, R22, !P2 ;  /* 0x0000001615137207 */ /* 0x000fe40005000000 */
[----:B------:R-:W-:-:S03]  /*0470*/  SEL R17, R25, R20, !P1 ;  /* 0x0000001419117207 */ /* 0x000fc60004800000 */
[----:B------:R-:W-:-:S04]  /*0480*/  IMAD.WIDE R18, R19, 0x8, R12 ;  /* 0x0000000813127825 */ /* 0x000fc800078e020c */
[----:B------:R-:W-:Y:S02]  /*0490*/  IMAD.WIDE R16, R17, 0x8, R10 ;  /* 0x0000000811107825 */ /* 0x000fe400078e020a */
[----:B------:R-:W2:Y:S04]  /*04a0*/  LDG.E.64 R18, desc[UR4][R18.64] ;  /* 0x0000000412127981 */ /* 0x000ea8000c1e1b00 */
[----:B------:R-:W2:Y:S01]  /*04b0*/  LDG.E.64 R16, desc[UR4][R16.64] ;  /* 0x0000000410107981 */ /* 0x000ea2000c1e1b00 */
[----:B------:R-:W-:Y:S01]  /*04c0*/  VIADD R24, R21, 0x1 ;  /* 0x0000000115187836 */ /* 0x000fe20000000000 */
[----:B------:R-:W-:Y:S01]  /*04d0*/  IADD3 R26, PT, PT, R20, 0x1, RZ ;  /* 0x00000001141a7810 */ /* 0x000fe20007ffe0ff */
[----:B------:R-:W-:Y:S01]  /*04e0*/  IMAD.IADD R29, R22, 0x1, R0 ;  /* 0x00000001161d7824 */ /* 0x000fe200078e0200 */
[----:B------:R-:W-:-:S04]  /*04f0*/  IADD3 R22, PT, PT, R25, R2, RZ ;  /* 0x0000000219167210 */ /* 0x000fc80007ffe0ff */
[----:B------:R-:W-:Y:S02]  /*0500*/  SEL R27, R24, R29, !P2 ;  /* 0x0000001d181b7207 */ /* 0x000fe40005000000 */
[----:B------:R-:W-:-:S03]  /*0510*/  SEL R25, R22, R26, !P1 ;  /* 0x0000001a16197207 */ /* 0x000fc60004800000 */
[----:B------:R-:W-:-:S04]  /*0520*/  IMAD.WIDE R26, R27, 0x8, R12 ;  /* 0x000000081b1a7825 */ /* 0x000fc800078e020c */
[----:B------:R-:W-:Y:S01]  /*0530*/  IMAD.WIDE R24, R25, 0x8, R10 ;  /* 0x0000000819187825 */ /* 0x000fe200078e020a */
[----:B--2---:R-:W-:Y:S01]  /*0540*/  DFMA R14, R18, R16, R14 ;  /* 0x00000010120e722b */ /* 0x004fe2000000000e */
[----:B------:R-:W2:Y:S04]  /*0550*/  LDG.E.64 R18, desc[UR4][R26.64] ;  /* 0x000000041a127981 */ /* 0x000ea8000c1e1b00 */
[----:B------:R-:W2:Y:S01]  /*0560*/  LDG.E.64 R16, desc[UR4][R24.64] ;  /* 0x0000000418107981 */ /* 0x000ea2000c1e1b00 */
[----:B------:R-:W-:Y:S01]  /*0570*/  IMAD.IADD R29, R29, 0x1, R0 ;  /* 0x000000011d1d7824 */ /* 0x000fe200078e0200 */
[----:B------:R-:W-:Y:S01]  /*0580*/  IADD3 R22, PT, PT, R22, R2, RZ ;  /* 0x0000000216167210 */ /* 0x000fe20007ffe0ff */
[----:B--2---:R-:W-:Y:S01]  /*0590*/  DFMA R14, R18, R16, R14 ;  /* 0x00000010120e722b */ /* 0x004fe2000000000e */
[----:B------:R-:W-:Y:S01]  /*05a0*/  VIADD R16, R21, 0x2 ;  /* 0x0000000215107836 */ /* 0x000fe20000000000 */
[----:B------:R-:W-:-:S04]  /*05b0*/  IADD3 R17, PT, PT, R20, 0x2, RZ ;  /* 0x0000000214117810 */ /* 0x000fc80007ffe0ff */
        /* <DEDUP_REMOVED lines=11> */
[----:B------:R-:W-:Y:S01]  /*0670*/  SEL R24, R24, R25, !P2 ;  /* 0x0000001918187207 */ /* 0x000fe20005000000 */
[----:B------:R-:W-:Y:S01]  /*0680*/  VIADD R29, R21, 0x4 ;  /* 0x00000004151d7836 */ /* 0x000fe20000000000 */
[----:B------:R-:W-:Y:S01]  /*0690*/  @P2 IADD3 R29, PT, PT, R25, R0, RZ ;  /* 0x00000000191d2210 */ /* 0x000fe20007ffe0ff */
[----:B------:R-:W-:Y:S02]  /*06a0*/  VIADD R27, R20, 0x4 ;  /* 0x00000004141b7836 */ /* 0x000fe40000000000 */
[----:B------:R-:W-:Y:S01]  /*06b0*/  IMAD.WIDE R24, R24, 0x8, R12 ;  /* 0x0000000818187825 */ /* 0x000fe200078e020c */
[----:B------:R-:W-:-:S03]  /*06c0*/  @!P1 IADD3 R27, PT, PT, R22, R2, RZ ;  /* 0x00000002161b9210 */ /* 0x000fc60007ffe0ff */
[----:B------:R-:W-:-:S06]  /*06d0*/  IMAD.WIDE R12, R29, 0x8, R12 ;  /* 0x000000081d0c7825 */ /* 0x000fcc00078e020c */
[----:B------:R-:W3:Y:S01]  /*06e0*/  LDG.E.64 R12, desc[UR4][R12.64] ;  /* 0x000000040c0c7981 */ /* 0x000ee2000c1e1b00 */
[----:B--2---:R-:W-:Y:S01]  /*06f0*/  DFMA R14, R18, R16, R14 ;  /* 0x00000010120e722b */ /* 0x004fe2000000000e */
[--C-:B------:R-:W-:Y:S02]  /*0700*/  IMAD.WIDE R16, R26, 0x8, R10.reuse ;  /* 0x000000081a107825 */ /* 0x100fe400078e020a */
[----:B------:R-:W2:Y:S02]  /*0710*/  LDG.E.64 R18, desc[UR4][R24.64] ;  /* 0x0000000418127981 */ /* 0x000ea4000c1e1b00 */
[----:B------:R-:W-:Y:S02]  /*0720*/  IMAD.WIDE R10, R27, 0x8, R10 ;  /* 0x000000081b0a7825 */ /* 0x000fe400078e020a */
[----:B------:R-:W2:Y:S04]  /*0730*/  LDG.E.64 R16, desc[UR4][R16.64] ;  /* 0x0000000410107981 */ /* 0x000ea8000c1e1b00 */
[----:B------:R-:W3:Y:S01]  /*0740*/  LDG.E.64 R10, desc[UR4][R10.64] ;  /* 0x000000040a0a7981 */ /* 0x000ee2000c1e1b00 */
[----:B------:R-:W-:-:S05]  /*0750*/  VIADD R9, R9, 0x8 ;  /* 0x0000000809097836 */ /* 0x000fca0000000000 */
[----:B------:R-:W-:Y:S01]  /*0760*/  ISETP.NE.AND P3, PT, R9, RZ, PT ;  /* 0x000000ff0900720c */ /* 0x000fe20003f65270 */
[----:B------:R-:W-:Y:S01]  /*0770*/  IMAD R23, R0, 0x8, R23 ;  /* 0x0000000800177824 */ /* 0x000fe200078e0217 */
[----:B------:R-:W-:Y:S01]  /*0780*/  LEA R7, R2, R7, 0x3 ;  /* 0x0000000702077211 */ /* 0x000fe200078e18ff */
[----:B------:R-:W-:Y:S01]  /*0790*/  VIADD R20, R20, 0x8 ;  /* 0x0000000814147836 */ /* 0x000fe20000000000 */
[----:B------:R-:W-:Y:S01]  /*07a0*/  IADD3 R21, PT, PT, R21, 0x8, RZ ;  /* 0x0000000815157810 */ /* 0x000fe20007ffe0ff */
[----:B--2---:R-:W-:-:S08]  /*07b0*/  DFMA R18, R18, R16, R14 ;  /* 0x000000101212722b */ /* 0x004fd0000000000e */
[----:B---3--:R-:W-:Y:S01]  /*07c0*/  DFMA R18, R12, R10, R18 ;  /* 0x0000000a0c12722b */ /* 0x008fe20000000012 */
[----:B------:R-:W-:Y:S10]  /*07d0*/  @P3 BRA `(.L_x_28) ;  /* 0xfffffff800943947 */ /* 0x000ff4000383ffff */
.L_x_27:
[----:B------:R-:W-:Y:S05]  /*07e0*/  @!P0 BRA `(.L_x_26) ;  /* 0x0000000400888947 */ /* 0x000fea0003800000 */
[----:B------:R-:W-:Y:S02]  /*07f0*/  ISETP.GE.U32.AND P0, PT, R6, 0x4, PT ;  /* 0x000000040600780c */ /* 0x000fe40003f06070 */
[----:B------:R-:W-:-:S04]  /*0800*/  LOP3.LUT R9, R4, 0x3, RZ, 0xc0, !PT ;  /* 0x0000000304097812 */ /* 0x000fc800078ec0ff */
[----:B------:R-:W-:-:S07]  /*0810*/  ISETP.NE.AND P1, PT, R9, RZ, PT ;  /* 0x000000ff0900720c */ /* 0x000fce0003f25270 */
[----:B------:R-:W-:Y:S06]  /*0820*/  @!P0 BRA `(.L_x_29) ;  /* 0x0000000000c08947 */ /* 0x000fec0003800000 */
[----:B------:R-:W0:Y:S01]  /*0830*/  LDCU.64 UR6, c[0x0][0x380] ;  /* 0x00007000ff0677ac */ /* 0x000e220008000a00 */
[----:B------:R-:W1:Y:S01]  /*0840*/  LDC.64 R12, c[0x0][0x398] ;  /* 0x0000e600ff0c7b82 */ /* 0x000e620000000a00 */
[C---:B------:R-:W-:Y:S02]  /*0850*/  IMAD R25, R8.reuse, R0, R3 ;  /* 0x0000000008197224 */ /* 0x040fe400078e0203 */
[----:B------:R-:W-:Y:S02]  /*0860*/  IMAD R11, R8, R2, R5 ;  /* 0x00000002080b7224 */ /* 0x000fe400078e0205 */
[--C-:B------:R-:W-:Y:S01]  /*0870*/  IMAD R29, R3, R4, R8.reuse ;  /* 0x00000004031d7224 */ /* 0x100fe200078e0208 */
[----:B------:R-:W-:Y:S01]  /*0880*/  IADD3 R10, PT, PT, R25, R0, RZ ;  /* 0x00000000190a7210 */ /* 0x000fe20007ffe0ff */
[----:B------:R-:W-:Y:S01]  /*0890*/  IMAD R14, R5, R4, R8 ;  /* 0x00000004050e7224 */ /* 0x000fe200078e0208 */
[----:B------:R-:W2:Y:S01]  /*08a0*/  LDC.64 R6, c[0x0][0x3a0] ;  /* 0x0000e800ff067b82 */ /* 0x000ea20000000a00 */
[----:B------:R-:W-:Y:S01]  /*08b0*/  VIADD R15, R29, 0x1 ;  /* 0x000000011d0f7836 */ /* 0x000fe20000000000 */
[----:B------:R-:W-:Y:S01]  /*08c0*/  IADD3 R21, PT, PT, R11, R2, RZ ;  /* 0x000000020b157210 */ /* 0x000fe20007ffe0ff */
[----:B------:R-:W-:Y:S01]  /*08d0*/  VIADD R16, R14, 0x1 ;  /* 0x000000010e107836 */ /* 0x000fe20000000000 */
[----:B------:R-:W-:-:S02]  /*08e0*/  IADD3 R20, PT, PT, R29, 0x2, RZ ;  /* 0x000000021d147810 */ /* 0x000fc40007ffe0ff */
[----:B------:R-:W-:Y:S02]  /*08f0*/  IADD3 R23, PT, PT, R10, R0, RZ ;  /* 0x000000000a177210 */ /* 0x000fe40007ffe0ff */
[----:B0-----:R-:W-:Y:S02]  /*0900*/  ISETP.NE.AND P2, PT, RZ, UR6, PT ;  /* 0x00000006ff007c0c */ /* 0x001fe4000bf45270 */
[----:B------:R-:W-:Y:S02]  /*0910*/  ISETP.NE.AND P0, PT, RZ, UR7, PT ;  /* 0x00000007ff007c0c */ /* 0x000fe4000bf05270 */
[C---:B------:R-:W-:Y:S01]  /*0920*/  SEL R25, R29.reuse, R25, !P2 ;  /* 0x000000191d197207 */ /* 0x040fe20005000000 */
[----:B------:R-:W-:Y:S01]  /*0930*/  VIADD R29, R29, 0x3 ;  /* 0x000000031d1d7836 */ /* 0x000fe20000000000 */
[----:B------:R-:W-:Y:S02]  /*0940*/  SEL R11, R11, R14, !P0 ;  /* 0x0000000e0b0b7207 */ /* 0x000fe40004000000 */
[----:B------:R-:W-:Y:S01]  /*0950*/  SEL R15, R15, R10, !P2 ;  /* 0x0000000a0f0f7207 */ /* 0x000fe20005000000 */
[----:B-1----:R-:W-:Y:S01]  /*0960*/  IMAD.WIDE R24, R25, 0x8, R12 ;  /* 0x0000000819187825 */ /* 0x002fe200078e020c */
[----:B------:R-:W-:-:S03]  /*0970*/  SEL R17, R21, R16, !P0 ;  /* 0x0000001015117207 */ /* 0x000fc60004000000 */
[----:B------:R-:W-:Y:S01]  /*0980*/  IMAD.IADD R16, R21, 0x1, R2 ;  /* 0x0000000115107824 */ /* 0x000fe200078e0202 */
[----:B------:R-:W-:Y:S01]  /*0990*/  SEL R21, R20, R23, !P2 ;  /* 0x0000001714157207 */ /* 0x000fe20005000000 */
[----:B--2---:R-:W-:Y:S01]  /*09a0*/  IMAD.WIDE R10, R11, 0x8, R6 ;  /* 0x000000080b0a7825 */ /* 0x004fe200078e0206 */
[----:B------:R-:W-:Y:S01]  /*09b0*/  @P2 IADD3 R29, PT, PT, R23, R0, RZ ;  /* 0x00000000171d2210 */ /* 0x000fe20007ffe0ff */
[----:B------:R-:W2:Y:S01]  /*09c0*/  LDG.E.64 R24, desc[UR4][R24.64] ;  /* 0x0000000418187981 */ /* 0x000ea2000c1e1b00 */
[----:B------:R-:W-:Y:S01]  /*09d0*/  IADD3 R27, PT, PT, R16, R2, RZ ;  /* 0x00000002101b7210 */ /* 0x000fe20007ffe0ff */
[C---:B------:R-:W-:Y:S02]  /*09e0*/  VIADD R23, R14.reuse, 0x2 ;  /* 0x000000020e177836 */ /* 0x040fe40000000000 */
[----:B------:R-:W2:Y:S01]  /*09f0*/  LDG.E.64 R10, desc[UR4][R10.64] ;  /* 0x000000040a0a7981 */ /* 0x000ea2000c1e1b00 */
[----:B------:R-:W-:Y:S02]  /*0a00*/  @P0 VIADD R27, R14, 0x3 ;  /* 0x000000030e1b0836 */ /* 0x000fe40000000000 */
[----:B------:R-:W-:Y:S01]  /*0a10*/  SEL R23, R16, R23, !P0 ;  /* 0x0000001710177207 */ /* 0x000fe20004000000 */
[----:B------:R-:W-:-:S04]  /*0a20*/  IMAD.WIDE R14, R15, 0x8, R12 ;  /* 0x000000080f0e7825 */ /* 0x000fc800078e020c */
[----:B------:R-:W-:Y:S02]  /*0a30*/  IMAD.WIDE R16, R17, 0x8, R6 ;  /* 0x0000000811107825 */ /* 0x000fe400078e0206 */
[----:B------:R-:W3:Y:S02]  /*0a40*/  LDG.E.64 R14, desc[UR4][R14.64] ;  /* 0x000000040e0e7981 */ /* 0x000ee4000c1e1b00 */
[----:B------:R-:W-:Y:S02]  /*0a50*/  IMAD.WIDE R20, R21, 0x8, R12 ;  /* 0x0000000815147825 */ /* 0x000fe400078e020c */
[----:B------:R-:W3:Y:S02]  /*0a60*/  LDG.E.64 R16, desc[UR4][R16.64] ;  /* 0x0000000410107981 */ /* 0x000ee4000c1e1b00 */
[----:B------:R-:W-:Y:S02]  /*0a70*/  IMAD.WIDE R22, R23, 0x8, R6 ;  /* 0x0000000817167825 */ /* 0x000fe400078e0206 */
[----:B------:R-:W4:Y:S02]  /*0a80*/  LDG.E.64 R20, desc[UR4][R20.64] ;  /* 0x0000000414147981 */ /* 0x000f24000c1e1b00 */
[----:B------:R-:W-:-:S02]  /*0a90*/  IMAD.WIDE R12, R29, 0x8, R12 ;  /* 0x000000081d0c7825 */ /* 0x000fc400078e020c */
[----:B------:R-:W4:Y:S02]  /*0aa0*/  LDG.E.64 R22, desc[UR4][R22.64] ;  /* 0x0000000416167981 */ /* 0x000f24000c1e1b00 */
[----:B------:R-:W-:Y:S02]  /*0ab0*/  IMAD.WIDE R6, R27, 0x8, R6 ;  /* 0x000000081b067825 */ /* 0x000fe400078e0206 */
[----:B------:R-:W5:Y:S04]  /*0ac0*/  LDG.E.64 R12, desc[UR4][R12.64] ;  /* 0x000000040c0c7981 */ /* 0x000f68000c1e1b00 */
[----:B------:R-:W5:Y:S01]  /*0ad0*/  LDG.E.64 R6, desc[UR4][R6.64] ;  /* 0x0000000406067981 */ /* 0x000f62000c1e1b00 */
[----:B------:R-:W-:Y:S01]  /*0ae0*/  IADD3 R8, PT, PT, R8, 0x4, RZ ;  /* 0x0000000408087810 */ /* 0x000fe20007ffe0ff */
[----:B--2---:R-:W-:-:S08]  /*0af0*/  DFMA R10, R24, R10, R18 ;  /* 0x0000000a180a722b */ /* 0x004fd00000000012 */
[----:B---3--:R-:W-:-:S08]  /*0b00*/  DFMA R10, R14, R16, R10 ;  /* 0x000000100e0a722b */ /* 0x008fd0000000000a */
[----:B----4-:R-:W-:-:S08]  /*0b10*/  DFMA R10, R20, R22, R10 ;  /* 0x00000016140a722b */ /* 0x010fd0000000000a */
[----:B-----5:R-:W-:-:S11]  /*0b20*/  DFMA R18, R12, R6, R10 ;  /* 0x000000060c12722b */ /* 0x020fd6000000000a */
.L_x_29:
[----:B------:R-:W-:Y:S05]  /*0b30*/  @!P1 BRA `(.L_x_26) ;  /* 0x0000000000b49947 */ /* 0x000fea0003800000 */
[----:B------:R-:W-:Y:S02]  /*0b40*/  ISETP.NE.AND P0, PT, R9, 0x1, PT ;  /* 0x000000010900780c */ /* 0x000fe40003f05270 */
[----:B------:R-:W-:-:S04]  /*0b50*/  LOP3.LUT R6, R4, 0x1, RZ, 0xc0, !PT ;  /* 0x0000000104067812 */ /* 0x000fc800078ec0ff */
[----:B------:R-:W-:-:S07]  /*0b60*/  ISETP.NE.U32.AND P1, PT, R6, 0x1, PT ;  /* 0x000000010600780c */ /* 0x000fce0003f25070 */
[----:B------:R-:W-:Y:S06]  /*0b70*/  @!P0 BRA `(.L_x_30) ;  /* 0x0000000000688947 */ /* 0x000fec0003800000 */
[----:B------:R-:W0:Y:S01]  /*0b80*/  LDCU.64 UR6, c[0x0][0x380] ;  /* 0x00007000ff0677ac */ /* 0x000e220008000a00 */
[----:B------:R-:W1:Y:S01]  /*0b90*/  LDC.64 R14, c[0x0][0x398] ;  /* 0x0000e600ff0e7b82 */ /* 0x000e620000000a00 */
[--C-:B------:R-:W-:Y:S02]  /*0ba0*/  IMAD R6, R3, R4, R8.reuse ;  /* 0x0000000403067224 */ /* 0x100fe400078e0208 */
[C---:B------:R-:W-:Y:S02]  /*0bb0*/  IMAD R9, R8.reuse, R0, R3 ;  /* 0x0000000008097224 */ /* 0x040fe400078e0203 */
[----:B------:R-:W-:Y:S02]  /*0bc0*/  IMAD R11, R8, R2, R5 ;  /* 0x00000002080b7224 */ /* 0x000fe400078e0205 */
[----:B------:R-:W-:Y:S01]  /*0bd0*/  IMAD R16, R5, R4, R8 ;  /* 0x0000000405107224 */ /* 0x000fe200078e0208 */
[----:B------:R-:W2:Y:S01]  /*0be0*/  LDC.64 R12, c[0x0][0x3a0] ;  /* 0x0000e800ff0c7b82 */ /* 0x000ea20000000a00 */
[----:B------:R-:W-:Y:S01]  /*0bf0*/  VIADD R21, R6, 0x1 ;  /* 0x0000000106157836 */ /* 0x000fe20000000000 */
[----:B------:R-:W-:-:S02]  /*0c00*/  IADD3 R23, PT, PT, R11, R2, RZ ;  /* 0x000000020b177210 */ /* 0x000fc40007ffe0ff */
[----:B0-----:R-:W-:Y:S02]  /*0c10*/  ISETP.NE.AND P0, PT, RZ, UR7, PT ;  /* 0x00000007ff007c0c */ /* 0x001fe4000bf05270 */
[----:B------:R-:W-:Y:S02]  /*0c20*/  ISETP.NE.AND P2, PT, RZ, UR6, PT ;  /* 0x00000006ff007c0c */ /* 0x000fe4000bf45270 */
[----:B------:R-:W-:Y:S02]  /*0c30*/  SEL R17, R11, R16, !P0 ;  /* 0x000000100b117207 */ /* 0x000fe40004000000 */
[----:B------:R-:W-:-:S05]  /*0c40*/  SEL R7, R6, R9, !P2 ;  /* 0x0000000906077207 */ /* 0x000fca0005000000 */
[----:B-1----:R-:W-:Y:S02]  /*0c50*/  IMAD.WIDE R6, R7, 0x8, R14 ;  /* 0x0000000807067825 */ /* 0x002fe400078e020e */
[----:B------:R-:W-:Y:S02]  /*0c60*/  @P0 IADD3 R23, PT, PT, R16, 0x1, RZ ;  /* 0x0000000110170810 */ /* 0x000fe40007ffe0ff */
[----:B--2---:R-:W-:Y:S02]  /*0c70*/  IMAD.WIDE R10, R17, 0x8, R12 ;  /* 0x00000008110a7825 */ /* 0x004fe400078e020c */
[----:B------:R-:W2:Y:S02]  /*0c80*/  LDG.E.64 R6, desc[UR4][R6.64] ;  /* 0x0000000406067981 */ /* 0x000ea4000c1e1b00 */
[----:B------:R-:W-:Y:S02]  /*0c90*/  @P2 IMAD.IADD R21, R9, 0x1, R0 ;  /* 0x0000000109152824 */ /* 0x000fe400078e0200 */
[----:B------:R-:W2:Y:S01]  /*0ca0*/  LDG.E.64 R10, desc[UR4][R10.64] ;  /* 0x000000040a0a7981 */ /* 0x000ea2000c1e1b00 */
[----:B------:R-:W-:-:S04]  /*0cb0*/  IMAD.WIDE R12, R23, 0x8, R12 ;  /* 0x00000008170c7825 */ /* 0x000fc800078e020c */
[----:B------:R-:W-:Y:S02]  /*0cc0*/  IMAD.WIDE R14, R21, 0x8, R14 ;  /* 0x00000008150e7825 */ /* 0x000fe400078e020e */
[----:B------:R-:W3:Y:S04]  /*0cd0*/  LDG.E.64 R12, desc[UR4][R12.64] ;  /* 0x000000040c0c7981 */ /* 0x000ee8000c1e1b00 */
[----:B------:R-:W3:Y:S01]  /*0ce0*/  LDG.E.64 R14, desc[UR4][R14.64] ;  /* 0x000000040e0e7981 */ /* 0x000ee2000c1e1b00 */
[----:B------:R-:W-:Y:S01]  /*0cf0*/  VIADD R8, R8, 0x2 ;  /* 0x0000000208087836 */ /* 0x000fe20000000000 */
[----:B--2---:R-:W-:-:S08]  /*0d00*/  DFMA R18, R6, R10, R18 ;  /* 0x0000000a0612722b */ /* 0x004fd00000000012 */
[----:B---3--:R-:W-:-:S11]  /*0d10*/  DFMA R18, R14, R12, R18 ;  /* 0x0000000c0e12722b */ /* 0x008fd60000000012 */
.L_x_30:
[----:B------:R-:W-:Y:S05]  /*0d20*/  @P1 BRA `(.L_x_26) ;  /* 0x0000000000381947 */ /* 0x000fea0003800000 */
[----:B------:R-:W0:Y:S01]  /*0d30*/  LDCU.64 UR6, c[0x0][0x380] ;  /* 0x00007000ff0677ac */ /* 0x000e220008000a00 */
[----:B------:R-:W1:Y:S01]  /*0d40*/  LDC.64 R6, c[0x0][0x398] ;  /* 0x0000e600ff067b82 */ /* 0x000e620000000a00 */
[----:B------:R-:W-:Y:S02]  /*0d50*/  IMAD R9, R3, R4, R8 ;  /* 0x0000000403097224 */ /* 0x000fe400078e0208 */
[----:B------:R-:W-:-:S05]  /*0d60*/  IMAD R13, R8, R2, R5 ;  /* 0x00000002080d7224 */ /* 0x000fca00078e0205 */
[----:B------:R-:W2:Y:S01]  /*0d70*/  LDC.64 R10, c[0x0][0x3a0] ;  /* 0x0000e800ff0a7b82 */ /* 0x000ea20000000a00 */
[----:B0-----:R-:W-:Y:S02]  /*0d80*/  ISETP.NE.AND P1, PT, RZ, UR6, PT ;  /* 0x00000006ff007c0c */ /* 0x001fe4000bf25270 */
[----:B------:R-:W-:-:S11]  /*0d90*/  ISETP.NE.AND P0, PT, RZ, UR7, PT ;  /* 0x00000007ff007c0c */ /* 0x000fd6000bf05270 */
[----:B------:R-:W-:Y:S02]  /*0da0*/  @P1 IMAD R9, R8, R0, R3 ;  /* 0x0000000008091224 */ /* 0x000fe400078e0203 */
[----:B------:R-:W-:Y:S02]  /*0db0*/  @P0 IMAD R13, R5, R4, R8 ;  /* 0x00000004050d0224 */ /* 0x000fe400078e0208 */
[----:B-1----:R-:W-:-:S04]  /*0dc0*/  IMAD.WIDE R6, R9, 0x8, R6 ;  /* 0x0000000809067825 */ /* 0x002fc800078e0206 */
[----:B--2---:R-:W-:Y:S02]  /*0dd0*/  IMAD.WIDE R8, R13, 0x8, R10 ;  /* 0x000000080d087825 */ /* 0x004fe400078e020a */
[----:B------:R-:W2:Y:S04]  /*0de0*/  LDG.E.64 R6, desc[UR4][R6.64] ;  /* 0x0000000406067981 */ /* 0x000ea8000c1e1b00 */
[----:B------:R-:W2:Y:S02]  /*0df0*/  LDG.E.64 R8, desc[UR4][R8.64] ;  /* 0x0000000408087981 */ /* 0x000ea4000c1e1b00 */
[----:B--2---:R-:W-:-:S11]  /*0e00*/  DFMA R18, R6, R8, R18 ;  /* 0x000000080612722b */ /* 0x004fd60000000012 */
.L_x_26:
[----:B------:R-:W0:Y:S01]  /*0e10*/  LDC.64 R6, c[0x0][0x3a8] ;  /* 0x0000ea00ff067b82 */ /* 0x000e220000000a00 */
[----:B------:R-:W-:-:S04]  /*0e20*/  IMAD R3, R3, R2, R5 ;  /* 0x0000000203037224 */ /* 0x000fc800078e0205 */
[----:B0-----:R-:W-:-:S05]  /*0e30*/  IMAD.WIDE.U32 R2, R3, 0x8, R6 ;  /* 0x0000000803027825 */ /* 0x001fca00078e0006 */
[----:B------:R-:W-:Y:S01]  /*0e40*/  STG.E.64 desc[UR4][R2.64], R18 ;  /* 0x0000001202007986 */ /* 0x000fe2000c101b04 */
[----:B------:R-:W-:Y:S05]  /*0e50*/  EXIT ;  /* 0x000000000000794d */ /* 0x000fea0003800000 */
.L_x_31:
        /* <DEDUP_REMOVED lines=10> */
.L_x_55:


//--------------------- .text._Z6DivideiiiiPdS_S_ --------------------------
	.section	.text._Z6DivideiiiiPdS_S_,"ax",@progbits
	.align	128
        .global         _Z6DivideiiiiPdS_S_
        .type           _Z6DivideiiiiPdS_S_,@function
        .size           _Z6DivideiiiiPdS_S_,(.L_x_44 - _Z6DivideiiiiPdS_S_)
        .other          _Z6DivideiiiiPdS_S_,@"STO_CUDA_ENTRY STV_DEFAULT"
_Z6DivideiiiiPdS_S_:
.text._Z6DivideiiiiPdS_S_:
        /* <DEDUP_REMOVED lines=13> */
[----:B------:R-:W0:Y:S01]  /*00d0*/  LDCU.64 UR8, c[0x0][0x380] ;  /* 0x00007000ff0877ac */ /* 0x000e220008000a00 */
[----:B------:R-:W1:Y:S01]  /*00e0*/  LDC.64 R4, c[0x0][0x398] ;  /* 0x0000e600ff047b82 */ /* 0x000e620000000a00 */
[----:B------:R-:W-:Y:S01]  /*00f0*/  IMAD R0, R3, UR7, R2 ;  /* 0x0000000703007c24 */ /* 0x000fe2000f8e0202 */
[----:B------:R-:W2:Y:S01]  /*0100*/  LDCU.64 UR4, c[0x0][0x358] ;  /* 0x00006b00ff0477ac */ /* 0x000ea20008000a00 */
[----:B------:R-:W-:Y:S01]  /*0110*/  IMAD R3, R2, UR6, R3 ;  /* 0x0000000602037c24 */ /* 0x000fe2000f8e0203 */
[----:B0-----:R-:W-:-:S04]  /*0120*/  ISETP.NE.AND P0, PT, RZ, UR9, PT ;  /* 0x00000009ff007c0c */ /* 0x001fc8000bf05270 */
[----:B------:R-:W-:-:S05]  /*0130*/  SEL R7, R0, R3, !P0 ;  /* 0x0000000300077207 */ /* 0x000fca0004000000 */
[----:B-1----:R-:W-:Y:S02]  /*0140*/  IMAD.WIDE R4, R7, 0x8, R4 ;  /* 0x0000000807047825 */ /* 0x002fe400078e0204 */
[----:B------:R-:W0:Y:S04]  /*0150*/  LDC.64 R6, c[0x0][0x390] ;  /* 0x0000e400ff067b82 */ /* 0x000e280000000a00 */
[----:B--2---:R-:W2:Y:S01]  /*0160*/  LDG.E.64 R4, desc[UR4][R4.64] ;  /* 0x0000000404047981 */ /* 0x004ea2000c1e1b00 */
[----:B------:R-:W-:-:S04]  /*0170*/  ISETP.NE.AND P0, PT, RZ, UR8, PT ;  /* 0x00000008ff007c0c */ /* 0x000fc8000bf05270 */
[----:B------:R-:W-:-:S05]  /*0180*/  SEL R3, R0, R3, !P0 ;  /* 0x0000000300037207 */ /* 0x000fca0004000000 */
[----:B0-----:R-:W-:-:S06]  /*0190*/  IMAD.WIDE R6, R3, 0x8, R6 ;  /* 0x0000000803067825 */ /* 0x001fcc00078e0206 */
[----:B------:R-:W3:Y:S01]  /*01a0*/  LDG.E.64 R6, desc[UR4][R6.64] ;  /* 0x0000000406067981 */ /* 0x000ee2000c1e1b00 */
[----:B------:R-:W-:Y:S01]  /*01b0*/  IMAD.MOV.U32 R2, RZ, RZ, 0x1 ;  /* 0x00000001ff027424 */ /* 0x000fe200078e00ff */
[----:B------:R-:W-:Y:S01]  /*01c0*/  BSSY.RECONVERGENT B0, `(.L_x_32) ;  /* 0x0000010000007945 */ /* 0x000fe20003800200 */
[----:B--2---:R-:W0:Y:S04]  /*01d0*/  MUFU.RCP64H R3, R5 ;  /* 0x0000000500037308 */ /* 0x004e280000001800 */
[----:B0-----:R-:W-:-:S08]  /*01e0*/  DFMA R8, -R4, R2, 1 ;  /* 0x3ff000000408742b */ /* 0x001fd00000000102 */
[----:B------:R-:W-:Y:S01]  /*01f0*/  DFMA R8, R8, R8, R8 ;  /* 0x000000080808722b */ /* 0x000fe20000000008 */
[----:B---3--:R-:W-:-:S07]  /*0200*/  FSETP.GEU.AND P1, PT, |R7|, 6.5827683646048100446e-37, PT ;  /* 0x036000000700780b */ /* 0x008fce0003f2e200 */
[----:B------:R-:W-:-:S08]  /*0210*/  DFMA R8, R2, R8, R2 ;  /* 0x000000080208722b */ /* 0x000fd00000000002 */
[----:B------:R-:W-:-:S08]  /*0220*/  DFMA R2, -R4, R8, 1 ;  /* 0x3ff000000402742b */ /* 0x000fd00000000108 */
[----:B------:R-:W-:-:S08]  /*0230*/  DFMA R2, R8, R2, R8 ;  /* 0x000000020802722b */ /* 0x000fd00000000008 */
[----:B------:R-:W-:-:S08]  /*0240*/  DMUL R8, R6, R2 ;  /* 0x0000000206087228 */ /* 0x000fd00000000000 */
[----:B------:R-:W-:-:S08]  /*0250*/  DFMA R10, -R4, R8, R6 ;  /* 0x00000008040a722b */ /* 0x000fd00000000106 */
[----:B------:R-:W-:-:S10]  /*0260*/  DFMA R2, R2, R10, R8 ;  /* 0x0000000a0202722b */ /* 0x000fd40000000008 */
[----:B------:R-:W-:-:S05]  /*0270*/  FFMA R8, RZ, R5, R3 ;  /* 0x00000005ff087223 */ /* 0x000fca0000000003 */
[----:B------:R-:W-:-:S13]  /*0280*/  FSETP.GT.AND P0, PT, |R8|, 1.469367938527859385e-39, PT ;  /* 0x001000000800780b */ /* 0x000fda0003f04200 */
[----:B------:R-:W-:Y:S05]  /*0290*/  @P0 BRA P1, `(.L_x_33) ;  /* 0x0000000000080947 */ /* 0x000fea0000800000 */
[----:B------:R-:W-:-:S07]  /*02a0*/  MOV R10, 0x2c0 ;  /* 0x000002c0000a7802 */ /* 0x000fce0000000f00 */
[----:B------:R-:W-:Y:S05]  /*02b0*/  CALL.REL.NOINC `($__internal_0_$__cuda_sm20_div_rn_f64_full) ;  /* 0x0000000000147944 */ /* 0x000fea0003c00000 */
.L_x_33:
[----:B------:R-:W-:Y:S05]  /*02c0*/  BSYNC.RECONVERGENT B0 ;  /* 0x0000000000007941 */ /* 0x000fea0003800200 */
.L_x_32:
[----:B------:R-:W0:Y:S02]  /*02d0*/  LDC.64 R4, c[0x0][0x3a0] ;  /* 0x0000e800ff047b82 */ /* 0x000e240000000a00 */
[----:B0-----:R-:W-:-:S05]  /*02e0*/  IMAD.WIDE.U32 R4, R0, 0x8, R4 ;  /* 0x0000000800047825 */ /* 0x001fca00078e0004 */
[----:B------:R-:W-:Y:S01]  /*02f0*/  STG.E.64 desc[UR4][R4.64], R2 ;  /* 0x0000000204007986 */ /* 0x000fe2000c101b04 */
[----:B------:R-:W-:Y:S05]  /*0300*/  EXIT ;  /* 0x000000000000794d */ /* 0x000fea0003800000 */
        .weak           $__internal_0_$__cuda_sm20_div_rn_f64_full
        .type           $__internal_0_$__cuda_sm20_div_rn_f64_full,@function
        .size           $__internal_0_$__cuda_sm20_div_rn_f64_full,(.L_x_44 - $__internal_0_$__cuda_sm20_div_rn_f64_full)
$__internal_0_$__cuda_sm20_div_rn_f64_full:
[C---:B------:R-:W-:Y:S01]  /*0310*/  FSETP.GEU.AND P0, PT, |R5|.reuse, 1.469367938527859385e-39, PT ;  /* 0x001000000500780b */ /* 0x040fe20003f0e200 */
[----:B------:R-:W-:Y:S01]  /*0320*/  IMAD.MOV.U32 R16, RZ, RZ, 0x1 ;  /* 0x00000001ff107424 */ /* 0x000fe200078e00ff */
[----:B------:R-:W-:Y:S01]  /*0330*/  LOP3.LUT R2, R5, 0x800fffff, RZ, 0xc0, !PT ;  /* 0x800fffff05027812 */ /* 0x000fe200078ec0ff */
[----:B------:R-:W-:Y:S01]  /*0340*/  BSSY.RECONVERGENT B1, `(.L_x_34) ;  /* 0x0000055000017945 */ /* 0x000fe20003800200 */
[C---:B------:R-:W-:Y:S02]  /*0350*/  FSETP.GEU.AND P2, PT, |R7|.reuse, 1.469367938527859385e-39, PT ;  /* 0x001000000700780b */ /* 0x040fe40003f4e200 */
[----:B------:R-:W-:Y:S01]  /*0360*/  LOP3.LUT R3, R2, 0x3ff00000, RZ, 0xfc, !PT ;  /* 0x3ff0000002037812 */ /* 0x000fe200078efcff */
[----:B------:R-:W-:Y:S01]  /*0370*/  IMAD.MOV.U32 R2, RZ, RZ, R4 ;  /* 0x000000ffff027224 */ /* 0x000fe200078e0004 */
[----:B------:R-:W-:Y:S02]  /*0380*/  LOP3.LUT R11, R7, 0x7ff00000, RZ, 0xc0, !PT ;  /* 0x7ff00000070b7812 */ /* 0x000fe400078ec0ff */
[----:B------:R-:W-:-:S03]  /*0390*/  LOP3.LUT R14, R5, 0x7ff00000, RZ, 0xc0, !PT ;  /* 0x7ff00000050e7812 */ /* 0x000fc600078ec0ff */
[----:B------:R-:W-:Y:S01]  /*03a0*/  @!P0 DMUL R2, R4, 8.98846567431157953865e+307 ;  /* 0x7fe0000004028828 */ /* 0x000fe20000000000 */
[----:B------:R-:W-:-:S03]  /*03b0*/  ISETP.GE.U32.AND P1, PT, R11, R14, PT ;  /* 0x0000000e0b00720c */ /* 0x000fc60003f26070 */
[----:B------:R-:W-:Y:S01]  /*03c0*/  @!P2 LOP3.LUT R12, R5, 0x7ff00000, RZ, 0xc0, !PT ;  /* 0x7ff00000050ca812 */ /* 0x000fe200078ec0ff */
[----:B------:R-:W-:Y:S01]  /*03d0*/  @!P2 IMAD.MOV.U32 R18, RZ, RZ, RZ ;  /* 0x000000ffff12a224 */ /* 0x000fe200078e00ff */
[----:B------:R-:W0:Y:S02]  /*03e0*/  MUFU.RCP64H R17, R3 ;  /* 0x0000000300117308 */ /* 0x000e240000001800 */
[----:B------:R-:W-:Y:S01]  /*03f0*/  @!P2 ISETP.GE.U32.AND P3, PT, R11, R12, PT ;  /* 0x0000000c0b00a20c */ /* 0x000fe20003f66070 */
[----:B------:R-:W-:-:S05]  /*0400*/  IMAD.MOV.U32 R12, RZ, RZ, 0x1ca00000 ;  /* 0x1ca00000ff0c7424 */ /* 0x000fca00078e00ff */
[----:B------:R-:W-:-:S04]  /*0410*/  @!P2 SEL R13, R12, 0x63400000, !P3 ;  /* 0x634000000c0da807 */ /* 0x000fc80005800000 */
[----:B------:R-:W-:-:S04]  /*0420*/  @!P2 LOP3.LUT R13, R13, 0x80000000, R7, 0xf8, !PT ;  /* 0x800000000d0da812 */ /* 0x000fc800078ef807 */
[----:B------:R-:W-:Y:S01]  /*0430*/  @!P2 LOP3.LUT R19, R13, 0x100000, RZ, 0xfc, !PT ;  /* 0x001000000d13a812 */ /* 0x000fe200078efcff */
[----:B0-----:R-:W-:-:S08]  /*0440*/  DFMA R8, R16, -R2, 1 ;  /* 0x3ff000001008742b */ /* 0x001fd00000000802 */
[----:B------:R-:W-:-:S08]  /*0450*/  DFMA R8, R8, R8, R8 ;  /* 0x000000080808722b */ /* 0x000fd00000000008 */
[----:B------:R-:W-:Y:S01]  /*0460*/  DFMA R16, R16, R8, R16 ;  /* 0x000000081010722b */ /* 0x000fe20000000010 */
[----:B------:R-:W-:Y:S01]  /*0470*/  SEL R9, R12, 0x63400000, !P1 ;  /* 0x634000000c097807 */ /* 0x000fe20004800000 */
[----:B------:R-:W-:-:S03]  /*0480*/  IMAD.MOV.U32 R8, RZ, RZ, R6 ;  /* 0x000000ffff087224 */ /* 0x000fc600078e0006 */
[----:B------:R-:W-:-:S03]  /*0490*/  LOP3.LUT R9, R9, 0x800fffff, R7, 0xf8, !PT ;  /* 0x800fffff09097812 */ /* 0x000fc600078ef807 */
[----:B------:R-:W-:-:S03]  /*04a0*/  DFMA R20, R16, -R2, 1 ;  /* 0x3ff000001014742b */ /* 0x000fc60000000802 */
[----:B------:R-:W-:-:S05]  /*04b0*/  @!P2 DFMA R8, R8, 2, -R18 ;  /* 0x400000000808a82b */ /* 0x000fca0000000812 */
[----:B------:R-:W-:Y:S01]  /*04c0*/  DFMA R16, R16, R20, R16 ;  /* 0x000000141010722b */ /* 0x000fe20000000010 */
[----:B------:R-:W-:Y:S02]  /*04d0*/  IMAD.MOV.U32 R21, RZ, RZ, R11 ;  /* 0x000000ffff157224 */ /* 0x000fe400078e000b */
[----:B------:R-:W-:Y:S01]  /*04e0*/  IMAD.MOV.U32 R20, RZ, RZ, R14 ;  /* 0x000000ffff147224 */ /* 0x000fe200078e000e */
[----:B------:R-:W-:Y:S02]  /*04f0*/  @!P0 LOP3.LUT R20, R3, 0x7ff00000, RZ, 0xc0, !PT ;  /* 0x7ff0000003148812 */ /* 0x000fe400078ec0ff */
[----:B------:R-:W-:Y:S02]  /*0500*/  @!P2 LOP3.LUT R21, R9, 0x7ff00000, RZ, 0xc0, !PT ;  /* 0x7ff000000915a812 */ /* 0x000fe400078ec0ff */
[----:B------:R-:W-:Y:S01]  /*0510*/  DMUL R18, R16, R8 ;  /* 0x0000000810127228 */ /* 0x000fe20000000000 */
[----:B------:R-:W-:Y:S02]  /*0520*/  VIADD R22, R20, 0xffffffff ;  /* 0xffffffff14167836 */ /* 0x000fe40000000000 */
[----:B------:R-:W-:-:S05]  /*0530*/  VIADD R13, R21, 0xffffffff ;  /* 0xffffffff150d7836 */ /* 0x000fca0000000000 */
[----:B------:R-:W-:Y:S01]  /*0540*/  DFMA R14, R18, -R2, R8 ;  /* 0x80000002120e722b */ /* 0x000fe20000000008 */
[----:B------:R-:W-:-:S04]  /*0550*/  ISETP.GT.U32.AND P0, PT, R13, 0x7feffffe, PT ;  /* 0x7feffffe0d00780c */ /* 0x000fc80003f04070 */
[----:B------:R-:W-:-:S03]  /*0560*/  ISETP.GT.U32.OR P0, PT, R22, 0x7feffffe, P0 ;  /* 0x7feffffe1600780c */ /* 0x000fc60000704470 */
[----:B------:R-:W-:-:S10]  /*0570*/  DFMA R14, R16, R14, R18 ;  /* 0x0000000e100e722b */ /* 0x000fd40000000012 */
[----:B------:R-:W-:Y:S05]  /*0580*/  @P0 BRA `(.L_x_35) ;  /* 0x00000000006c0947 */ /* 0x000fea0003800000 */
[----:B------:R-:W-:-:S04]  /*0590*/  LOP3.LUT R16, R5, 0x7ff00000, RZ, 0xc0, !PT ;  /* 0x7ff0000005107812 */ /* 0x000fc800078ec0ff */
[CC--:B------:R-:W-:Y:S02]  /*05a0*/  VIADDMNMX R6, R11.reuse, -R16.reuse, 0xb9600000, !PT ;  /* 0xb96000000b067446 */ /* 0x0c0fe40007800910 */
[----:B------:R-:W-:Y:S02]  /*05b0*/  ISETP.GE.U32.AND P0, PT, R11, R16, PT ;  /* 0x000000100b00720c */ /* 0x000fe40003f06070 */
[----:B------:R-:W-:Y:S02]  /*05c0*/  VIMNMX R6, PT, PT, R6, 0x46a00000, PT ;  /* 0x46a0000006067848 */ /* 0x000fe40003fe0100 */
[----:B------:R-:W-:-:S05]  /*05d0*/  SEL R11, R12, 0x63400000, !P0 ;  /* 0x634000000c0b7807 */ /* 0x000fca0004000000 */
[----:B------:R-:W-:Y:S02]  /*05e0*/  IMAD.IADD R11, R6, 0x1, -R11 ;  /* 0x00000001060b7824 */ /* 0x000fe400078e0a0b */
[----:B------:R-:W-:Y:S02]  /*05f0*/  IMAD.MOV.U32 R6, RZ, RZ, RZ ;  /* 0x000000ffff067224 */ /* 0x000fe400078e00ff */
[----:B------:R-:W-:-:S06]  /*0600*/  VIADD R7, R11, 0x7fe00000 ;  /* 0x7fe000000b077836 */ /* 0x000fcc0000000000 */
[----:B------:R-:W-:-:S10]  /*0610*/  DMUL R12, R14, R6 ;  /* 0x000000060e0c7228 */ /* 0x000fd40000000000 */
[----:B------:R-:W-:-:S13]  /*0620*/  FSETP.GTU.AND P0, PT, |R13|, 1.469367938527859385e-39, PT ;  /* 0x001000000d00780b */ /* 0x000fda0003f0c200 */
[----:B------:R-:W-:Y:S05]  /*0630*/  @P0 BRA `(.L_x_36) ;  /* 0x0000000000940947 */ /* 0x000fea0003800000 */
[----:B------:R-:W-:Y:S01]  /*0640*/  DFMA R2, R14, -R2, R8 ;  /* 0x800000020e02722b */ /* 0x000fe20000000008 */
[----:B------:R-:W-:-:S09]  /*0650*/  IMAD.MOV.U32 R6, RZ, RZ, RZ ;  /* 0x000000ffff067224 */ /* 0x000fd200078e00ff */
[C---:B------:R-:W-:Y:S02]  /*0660*/  FSETP.NEU.AND P0, PT, R3.reuse, RZ, PT ;  /* 0x000000ff0300720b */ /* 0x040fe40003f0d000 */
[----:B------:R-:W-:-:S04]  /*0670*/  LOP3.LUT R5, R3, 0x80000000, R5, 0x48, !PT ;  /* 0x8000000003057812 */ /* 0x000fc800078e4805 */
[----:B------:R-:W-:-:S07]  /*0680*/  LOP3.LUT R7, R5, R7, RZ, 0xfc, !PT ;  /* 0x0000000705077212 */ /* 0x000fce00078efcff */
[----:B------:R-:W-:Y:S05]  /*0690*/  @!P0 BRA `(.L_x_36) ;  /* 0x00000000007c8947 */ /* 0x000fea0003800000 */
[----:B------:R-:W-:Y:S01]  /*06a0*/  IMAD.MOV R3, RZ, RZ, -R11 ;  /* 0x000000ffff037224 */ /* 0x000fe200078e0a0b */
[----:B------:R-:W-:Y:S01]  /*06b0*/  DMUL.RP R6, R14, R6 ;  /* 0x000000060e067228 */ /* 0x000fe20000008000 */
[----:B------:R-:W-:Y:S01]  /*06c0*/  IMAD.MOV.U32 R2, RZ, RZ, RZ ;  /* 0x000000ffff027224 */ /* 0x000fe200078e00ff */
[----:B------:R-:W-:-:S05]  /*06d0*/  IADD3 R11, PT, PT, -R11, -0x43300000, RZ ;  /* 0xbcd000000b0b7810 */ /* 0x000fca0007ffe1ff */
[----:B------:R-:W-:-:S03]  /*06e0*/  DFMA R2, R12, -R2, R14 ;  /* 0x800000020c02722b */ /* 0x000fc6000000000e */
[----:B------:R-:W-:-:S07]  /*06f0*/  LOP3.LUT R5, R7, R5, RZ, 0x3c, !PT ;  /* 0x0000000507057212 */ /* 0x000fce00078e3cff */
[----:B------:R-:W-:-:S04]  /*0700*/  FSETP.NEU.AND P0, PT, |R3|, R11, PT ;  /* 0x0000000b0300720b */ /* 0x000fc80003f0d200 */
[----:B------:R-:W-:Y:S02]  /*0710*/  FSEL R12, R6, R12, !P0 ;  /* 0x0000000c060c7208 */ /* 0x000fe40004000000 */
[----:B------:R-:W-:Y:S01]  /*0720*/  FSEL R13, R5, R13, !P0 ;  /* 0x0000000d050d7208 */ /* 0x000fe20004000000 */
[----:B------:R-:W-:Y:S06]  /*0730*/  BRA `(.L_x_36) ;  /* 0x0000000000547947 */ /* 0x000fec0003800000 */
.L_x_35:
[----:B------:R-:W-:-:S14]  /*0740*/  DSETP.NAN.AND P0, PT, R6, R6, PT ;  /* 0x000000060600722a */ /* 0x000fdc0003f08000 */
[----:B------:R-:W-:Y:S05]  /*0750*/  @P0 BRA `(.L_x_37) ;  /* 0x0000000000440947 */ /* 0x000fea0003800000 */
[----:B------:R-:W-:-:S14]  /*0760*/  DSETP.NAN.AND P0, PT, R4, R4, PT ;  /* 0x000000040400722a */ /* 0x000fdc0003f08000 */
[----:B------:R-:W-:Y:S05]  /*0770*/  @P0 BRA `(.L_x_38) ;  /* 0x0000000000300947 */ /* 0x000fea0003800000 */
[----:B------:R-:W-:Y:S01]  /*0780*/  ISETP.NE.AND P0, PT, R21, R20, PT ;  /* 0x000000141500720c */ /* 0x000fe20003f05270 */
[----:B------:R-:W-:Y:S02]  /*0790*/  IMAD.MOV.U32 R12, RZ, RZ, 0x0 ;  /* 0x00000000ff0c7424 */ /* 0x000fe400078e00ff */
[----:B------:R-:W-:-:S10]  /*07a0*/  IMAD.MOV.U32 R13, RZ, RZ, -0x80000 ;  /* 0xfff80000ff0d7424 */ /* 0x000fd400078e00ff */
[----:B------:R-:W-:Y:S05]  /*07b0*/  @!P0 BRA `(.L_x_36) ;  /* 0x0000000000348947 */ /* 0x000fea0003800000 */
[----:B------:R-:W-:Y:S02]  /*07c0*/  ISETP.NE.AND P0, PT, R21, 0x7ff00000, PT ;  /* 0x7ff000001500780c */ /* 0x000fe40003f05270 */
[----:B------:R-:W-:Y:S02]  /*07d0*/  LOP3.LUT R13, R7, 0x80000000, R5, 0x48, !PT ;  /* 0x80000000070d7812 */ /* 0x000fe400078e4805 */
[----:B------:R-:W-:-:S13]  /*07e0*/  ISETP.EQ.OR P0, PT, R20, RZ, !P0 ;  /* 0x000000ff1400720c */ /* 0x000fda0004702670 */
[----:B------:R-:W-:Y:S01]  /*07f0*/  @P0 LOP3.LUT R2, R13, 0x7ff00000, RZ, 0xfc, !PT ;  /* 0x7ff000000d020812 */ /* 0x000fe200078efcff */
[----:B------:R-:W-:Y:S02]  /*0800*/  @!P0 IMAD.MOV.U32 R12, RZ, RZ, RZ ;  /* 0x000000ffff0c8224 */ /* 0x000fe400078e00ff */
[----:B------:R-:W-:Y:S02]  /*0810*/  @P0 IMAD.MOV.U32 R12, RZ, RZ, RZ ;  /* 0x000000ffff0c0224 */ /* 0x000fe400078e00ff */
[----:B------:R-:W-:Y:S01]  /*0820*/  @P0 IMAD.MOV.U32 R13, RZ, RZ, R2 ;  /* 0x000000ffff0d0224 */ /* 0x000fe200078e0002 */
[----:B------:R-:W-:Y:S06]  /*0830*/  BRA `(.L_x_36) ;  /* 0x0000000000147947 */ /* 0x000fec0003800000 */
.L_x_38:
[----:B------:R-:W-:Y:S01]  /*0840*/  LOP3.LUT R13, R5, 0x80000, RZ, 0xfc, !PT ;  /* 0x00080000050d7812 */ /* 0x000fe200078efcff */
[----:B------:R-:W-:Y:S01]  /*0850*/  IMAD.MOV.U32 R12, RZ, RZ, R4 ;  /* 0x000000ffff0c7224 */ /* 0x000fe200078e0004 */
[----:B------:R-:W-:Y:S06]  /*0860*/  BRA `(.L_x_36) ;  /* 0x0000000000087947 */ /* 0x000fec0003800000 */
.L_x_37:
[----:B------:R-:W-:Y:S01]  /*0870*/  LOP3.LUT R13, R7, 0x80000, RZ, 0xfc, !PT ;  /* 0x00080000070d7812 */ /* 0x000fe200078efcff */
[----:B------:R-:W-:-:S07]  /*0880*/  IMAD.MOV.U32 R12, RZ, RZ, R6 ;  /* 0x000000ffff0c7224 */ /* 0x000fce00078e0006 */
.L_x_36:
[----:B------:R-:W-:Y:S05]  /*0890*/  BSYNC.RECONVERGENT B1 ;  /* 0x0000000000017941 */ /* 0x000fea0003800200 */
.L_x_34:
[----:B------:R-:W-:Y:S02]  /*08a0*/  IMAD.MOV.U32 R11, RZ, RZ, 0x0 ;  /* 0x00000000ff0b7424 */ /* 0x000fe400078e00ff */
[----:B------:R-:W-:Y:S02]  /*08b0*/  IMAD.MOV.U32 R2, RZ, RZ, R12 ;  /* 0x000000ffff027224 */ /* 0x000fe400078e000c */
[----:B------:R-:W-:Y:S01]  /*08c0*/  IMAD.MOV.U32 R3, RZ, RZ, R13 ;  /* 0x000000ffff037224 */ /* 0x000fe200078e000d */
[----:B------:R-:W-:Y:S06]  /*08d0*/  RET.REL.NODEC R10 `(_Z6DivideiiiiPdS_S_) ;  /* 0xfffffff40ac87950 */ /* 0x000fec0003c3ffff */
.L_x_39:
        /* <DEDUP_REMOVED lines=10> */
.L_x_44:


//--------------------- .text._Z6RMultiiiiidPdS_  --------------------------
	.section	.text._Z6RMultiiiiidPdS_,"ax",@progbits
	.align	128
        .global         _Z6RMultiiiiidPdS_
        .type           _Z6RMultiiiiidPdS_,@function
        .size           _Z6RMultiiiiidPdS_,(.L_x_57 - _Z6RMultiiiiidPdS_)
        .other          _Z6RMultiiiiidPdS_,@"STO_CUDA_ENTRY STV_DEFAULT"
_Z6RMultiiiiidPdS_:
.text._Z6RMultiiiiidPdS_:
        /* <DEDUP_REMOVED lines=16> */
[----:B------:R-:W2:Y:S08]  /*0100*/  LDC.64 R4, c[0x0][0x390] ;  /* 0x0000e400ff047b82 */ /* 0x000eb00000000a00 */
[----:B------:R-:W3:Y:S01]  /*0110*/  LDC.64 R6, c[0x0][0x3a0] ;  /* 0x0000e800ff067b82 */ /* 0x000ee20000000a00 */
[----:B0-----:R-:W-:-:S06]  /*0120*/  IMAD.WIDE.U32 R2, R9, 0x8, R2 ;  /* 0x0000000809027825 */ /* 0x001fcc00078e0002 */
[----:B-1----:R-:W2:Y:S01]  /*0130*/  LDG.E.64 R2, desc[UR4][R2.64] ;  /* 0x0000000402027981 */ /* 0x002ea2000c1e1b00 */
[----:B---3--:R-:W-:Y:S01]  /*0140*/  IMAD.WIDE.U32 R6, R9, 0x8, R6 ;  /* 0x0000000809067825 */ /* 0x008fe200078e0006 */
[----:B--2---:R-:W-:-:S07]  /*0150*/  DMUL R4, R2, R4 ;  /* 0x0000000402047228 */ /* 0x004fce0000000000 */
[----:B------:R-:W-:Y:S01]  /*0160*/  STG.E.64 desc[UR4][R6.64], R4 ;  /* 0x0000000406007986 */ /* 0x000fe2000c101b04 */
[----:B------:R-:W-:Y:S05]  /*0170*/  EXIT ;  /* 0x000000000000794d */ /* 0x000fea0003800000 */
.L_x_40:
        /* <DEDUP_REMOVED lines=16> */
.L_x_57:


//--------------------- .text._Z5MultiiiiiPdS_S_  --------------------------
	.section	.text._Z5MultiiiiiPdS_S_,"ax",@progbits
	.align	128
        .global         _Z5MultiiiiiPdS_S_
        .type           _Z5MultiiiiiPdS_S_,@function
        .size           _Z5MultiiiiiPdS_S_,(.L_x_58 - _Z5MultiiiiiPdS_S_)
        .other          _Z5MultiiiiiPdS_S_,@"STO_CUDA_ENTRY STV_DEFAULT"
_Z5MultiiiiiPdS_S_:
.text._Z5MultiiiiiPdS_S_:
        /* <DEDUP_REMOVED lines=17> */
[----:B------:R-:W-:-:S05]  /*0110*/  IMAD R0, R0, UR6, R7 ;  /* 0x0000000600007c24 */ /* 0x000fca000f8e0207 */
[----:B------:R-:W3:Y:S01]  /*0120*/  LDC.64 R4, c[0x0][0x398] ;  /* 0x0000e600ff047b82 */ /* 0x000ee20000000a00 */
[----:B0-----:R-:W-:Y:S02]  /*0130*/  ISETP.NE.AND P0, PT, RZ, UR8, PT ;  /* 0x00000008ff007c0c */ /* 0x001fe4000bf05270 */
[----:B------:R-:W-:Y:S02]  /*0140*/  ISETP.NE.AND P1, PT, RZ, UR9, PT ;  /* 0x00000009ff007c0c */ /* 0x000fe4000bf25270 */
[CC--:B------:R-:W-:Y:S02]  /*0150*/  SEL R7, R11.reuse, R0.reuse, !P0 ;  /* 0x000000000b077207 */ /* 0x0c0fe40004000000 */
[----:B------:R-:W-:-:S03]  /*0160*/  SEL R9, R11, R0, !P1 ;  /* 0x000000000b097207 */ /* 0x000fc60004800000 */
[----:B-1----:R-:W-:-:S04]  /*0170*/  IMAD.WIDE R2, R7, 0x8, R2 ;  /* 0x0000000807027825 */ /* 0x002fc800078e0202 */
[----:B---3--:R-:W-:Y:S02]  /*0180*/  IMAD.WIDE R4, R9, 0x8, R4 ;  /* 0x0000000809047825 */ /* 0x008fe400078e0204 */
[----:B--2---:R-:W2:Y:S01]  /*0190*/  LDG.E.64 R2, desc[UR4][R2.64] ;  /* 0x0000000402027981 */ /* 0x004ea2000c1e1b00 */
[----:B------:R-:W0:Y:S03]  /*01a0*/  LDC.64 R8, c[0x0][0x3a0] ;  /* 0x0000e800ff087b82 */ /* 0x000e260000000a00 */
[----:B------:R-:W2:Y:S01]  /*01b0*/  LDG.E.64 R4, desc[UR4][R4.64] ;  /* 0x0000000404047981 */ /* 0x000ea2000c1e1b00 */
[----:B0-----:R-:W-:Y:S01]  /*01c0*/  IMAD.WIDE.U32 R8, R11, 0x8, R8 ;  /* 0x000000080b087825 */ /* 0x001fe200078e0008 */
[----:B--2---:R-:W-:-:S07]  /*01d0*/  DMUL R6, R2, R4 ;  /* 0x0000000402067228 */ /* 0x004fce0000000000 */
[----:B------:R-:W-:Y:S01]  /*01e0*/  STG.E.64 desc[UR4][R8.64], R6 ;  /* 0x0000000608007986 */ /* 0x000fe2000c101b04 */
[----:B------:R-:W-:Y:S05]  /*01f0*/  EXIT ;  /* 0x000000000000794d */ /* 0x000fea0003800000 */
.L_x_41:
        /* <DEDUP_REMOVED lines=16> */
.L_x_58:


//--------------------- .text._Z5RestaiiiiPdS_S_  --------------------------
	.section	.text._Z5RestaiiiiPdS_S_,"ax",@progbits
	.align	128
        .global         _Z5RestaiiiiPdS_S_
        .type           _Z5RestaiiiiPdS_S_,@function
        .size           _Z5RestaiiiiPdS_S_,(.L_x_59 - _Z5RestaiiiiPdS_S_)
        .other          _Z5RestaiiiiPdS_S_,@"STO_CUDA_ENTRY STV_DEFAULT"
_Z5RestaiiiiPdS_S_:
.text._Z5RestaiiiiPdS_S_:
        /* <DEDUP_REMOVED lines=29> */
[----:B--2---:R-:W-:-:S07]  /*01d0*/  DADD R6, R2, -R4 ;  /* 0x0000000002067229 */ /* 0x004fce0000000804 */
[----:B------:R-:W-:Y:S01]  /*01e0*/  STG.E.64 desc[UR4][R8.64], R6 ;  /* 0x0000000608007986 */ /* 0x000fe2000c101b04 */
[----:B------:R-:W-:Y:S05]  /*01f0*/  EXIT ;  /* 0x000000000000794d */ /* 0x000fea0003800000 */
.L_x_42:
        /* <DEDUP_REMOVED lines=16> */
.L_x_59:


//--------------------- .text._Z4SumaiiiiPdS_S_   --------------------------
	.section	.text._Z4SumaiiiiPdS_S_,"ax",@progbits
	.align	128
        .global         _Z4SumaiiiiPdS_S_
        .type           _Z4SumaiiiiPdS_S_,@function
        .size           _Z4SumaiiiiPdS_S_,(.L_x_60 - _Z4SumaiiiiPdS_S_)
        .other          _Z4SumaiiiiPdS_S_,@"STO_CUDA_ENTRY STV_DEFAULT"
_Z4SumaiiiiPdS_S_:
.text._Z4SumaiiiiPdS_S_:
        /* <DEDUP_REMOVED lines=29> */
[----:B--2---:R-:W-:-:S07]  /*01d0*/  DADD R6, R2, R4 ;  /* 0x0000000002067229 */ /* 0x004fce0000000004 */
[----:B------:R-:W-:Y:S01]  /*01e0*/  STG.E.64 desc[UR4][R8.64], R6 ;  /* 0x0000000608007986 */ /* 0x000fe2000c101b04 */
[----:B------:R-:W-:Y:S05]  /*01f0*/  EXIT ;  /* 0x000000000000794d */ /* 0x000fea0003800000 */
.L_x_43:
        /* <DEDUP_REMOVED lines=16> */
.L_x_60:


//--------------------- .nv.shared._Z9MatDotVecPdS_S_iiiiiiii --------------------------
	.section	.nv.shared._Z9MatDotVecPdS_S_iiiiiiii,"aw",@nobits
	.sectionflags	@""
	.align	8
.nv.shared._Z9MatDotVecPdS_S_iiiiiiii:
	.zero		9472


//--------------------- .nv.shared.reserved.0     --------------------------
	.section	.nv.shared.reserved.0,"aw",@nobits
	.weak		__nv_reservedSMEM_offset_0_alias
	.size		__nv_reservedSMEM_offset_0_alias, 0, 64
	.other		__nv_reservedSMEM_offset_0_alias,@"STO_CUDA_RESERVED_SHARED STV_DEFAULT"
__nv_reservedSMEM_offset_0_alias:
	.zero		0
	.zero		64


//--------------------- .nv.shared._Z7vec_dotPdS_S_iii --------------------------
	.section	.nv.shared._Z7vec_dotPdS_S_iii,"aw",@nobits
	.sectionflags	@""
	.align	8
.nv.shared._Z7vec_dotPdS_S_iii:
	.zero		1280


//--------------------- .nv.shared._Z9matrixMulPdS_S_iiiiiiii --------------------------
	.section	.nv.shared._Z9matrixMulPdS_S_iiiiiiii,"aw",@nobits
	.sectionflags	@""
	.align	8
.nv.shared._Z9matrixMulPdS_S_iiiiiiii:
	.zero		17408


//--------------------- .nv.constant0._Z9MatDotVecPdS_S_iiiiiiii --------------------------
	.section	.nv.constant0._Z9MatDotVecPdS_S_iiiiiiii,"a",@progbits
	.sectionflags	@""
	.align	4
.nv.constant0._Z9MatDotVecPdS_S_iiiiiiii:
	.zero		952


//--------------------- .nv.constant0._Z7vec_dotPdS_S_iii --------------------------
	.section	.nv.constant0._Z7vec_dotPdS_S_iii,"a",@progbits
	.sectionflags	@""
	.align	4
.nv.constant0._Z7vec_dotPdS_S_iii:
	.zero		932


//--------------------- .nv.constant0._Z9matrixMulPdS_S_iiiiiiii --------------------------
	.section	.nv.constant0._Z9matrixMulPdS_S_iiiiiiii,"a",@progbits
	.sectionflags	@""
	.align	4
.nv.constant0._Z9matrixMulPdS_S_iiiiiiii:
	.zero		952


//--------------------- .nv.constant0._Z8DiagFlatiPdS_ --------------------------
	.section	.nv.constant0._Z8DiagFlatiPdS_,"a",@progbits
	.sectionflags	@""
	.align	4
.nv.constant0._Z8DiagFlatiPdS_:
	.zero		920


//--------------------- .nv.constant0._Z4DiagiPdS_ --------------------------
	.section	.nv.constant0._Z4DiagiPdS_,"a",@progbits
	.sectionflags	@""
	.align	4
.nv.constant0._Z4DiagiPdS_:
	.zero		920


//--------------------- .nv.constant0._Z8absoluteiiPdS_ --------------------------
	.section	.nv.constant0._Z8absoluteiiPdS_,"a",@progbits
	.sectionflags	@""
	.align	4
.nv.constant0._Z8absoluteiiPdS_:
	.zero		920


//--------------------- .nv.constant0._Z3negiiPdS_ --------------------------
	.section	.nv.constant0._Z3negiiPdS_,"a",@progbits
	.sectionflags	@""
	.align	4
.nv.constant0._Z3negiiPdS_:
	.zero		920


//--------------------- .nv.constant0._Z9TransposeiiPKdPd --------------------------
	.section	.nv.constant0._Z9TransposeiiPKdPd,"a",@progbits
	.sectionflags	@""
	.align	4
.nv.constant0._Z9TransposeiiPKdPd:
	.zero		920


//--------------------- .nv.constant0._Z4Dom2iPdS_ --------------------------
	.section	.nv.constant0._Z4Dom2iPdS_,"a",@progbits
	.sectionflags	@""
	.align	4
.nv.constant0._Z4Dom2iPdS_:
	.zero		920


//--------------------- .nv.constant0._Z4Dom1iPd  --------------------------
	.section	.nv.constant0._Z4Dom1iPd,"a",@progbits
	.sectionflags	@""
	.align	4
.nv.constant0._Z4Dom1iPd:
	.zero		912


//--------------------- .nv.constant0._Z3DOTiiiiiPdS_S_ --------------------------
	.section	.nv.constant0._Z3DOTiiiiiPdS_S_,"a",@progbits
	.sectionflags	@""
	.align	4
.nv.constant0._Z3DOTiiiiiPdS_S_:
	.zero		944


//--------------------- .nv.constant0._Z6DivideiiiiPdS_S_ --------------------------
	.section	.nv.constant0._Z6DivideiiiiPdS_S_,"a",@progbits
	.sectionflags	@""
	.align	4
.nv.constant0._Z6DivideiiiiPdS_S_:
	.zero		936


//--------------------- .nv.constant0._Z6RMultiiiiidPdS_ --------------------------
	.section	.nv.constant0._Z6RMultiiiiidPdS_,"a",@progbits
	.sectionflags	@""
	.align	4
.nv.constant0._Z6RMultiiiiidPdS_:
	.zero		936


//--------------------- .nv.constant0._Z5MultiiiiiPdS_S_ --------------------------
	.section	.nv.constant0._Z5MultiiiiiPdS_S_,"a",@progbits
	.sectionflags	@""
	.align	4
.nv.constant0._Z5MultiiiiiPdS_S_:
	.zero		936


//--------------------- .nv.constant0._Z5RestaiiiiPdS_S_ --------------------------
	.section	.nv.constant0._Z5RestaiiiiPdS_S_,"a",@progbits
	.sectionflags	@""
	.align	4
.nv.constant0._Z5RestaiiiiPdS_S_:
	.zero		936


//--------------------- .nv.constant0._Z4SumaiiiiPdS_S_ --------------------------
	.section	.nv.constant0._Z4SumaiiiiPdS_S_,"a",@progbits
	.sectionflags	@""
	.align	4
.nv.constant0._Z4SumaiiiiPdS_S_:
	.zero		936


//--------------------- SYMBOLS --------------------------

	.type		.nv.reservedSmem.offset0,@object
	.size		.nv.reservedSmem.offset0,0x4
	.type		.nv.reservedSmem.cap,@object
	.size		.nv.reservedSmem.cap,0x4
